//
// Generated by NVIDIA NVVM Compiler
//
// Compiler Build ID: CL-36424714
// Cuda compilation tools, release 13.0, V13.0.88
// Based on NVVM 20.0.0
//

.version 9.0
.target sm_100
.address_size 64

	// .globl	initrand
.func  (.param .b64 func_retval0) __internal_accurate_pow
(
	.param .b64 __internal_accurate_pow_param_0,
	.param .b64 __internal_accurate_pow_param_1
)
;
.global .align 4 .b8 precalc_xorwow_matrix[102400];
.global .align 4 .b8 precalc_xorwow_offset_matrix[102400];
.global .align 4 .b8 mrg32k3aM1[2304];
.global .align 4 .b8 mrg32k3aM2[2304];
.global .align 4 .b8 mrg32k3aM1SubSeq[2016];
.global .align 4 .b8 mrg32k3aM2SubSeq[2016];
.global .align 4 .b8 mrg32k3aM1Seq[2304];
.global .align 4 .b8 mrg32k3aM2Seq[2304];
.const .align 8 .b8 __cr_lgamma_table[72];

.visible .entry initrand(
	.param .u64 .ptr .align 1 initrand_param_0,
	.param .u32 initrand_param_1
)
{
	.reg .pred 	%p<26>;
	.reg .b32 	%r<413>;
	.reg .b64 	%rd<18>;

	ld.param.u64 	%rd9, [initrand_param_0];
	ld.param.u32 	%r187, [initrand_param_1];
	mov.u32 	%r188, %ctaid.x;
	mov.u32 	%r1, %ntid.x;
	mov.u32 	%r189, %tid.x;
	mad.lo.s32 	%r318, %r188, %r1, %r189;
	setp.ge.s32 	%p1, %r318, %r187;
	@%p1 bra 	$L__BB0_45;
	mov.u32 	%r190, %nctaid.x;
	mul.lo.s32 	%r3, %r1, %r190;
	cvta.to.global.u64 	%rd1, %rd9;
	mov.u64 	%rd12, precalc_xorwow_matrix;
$L__BB0_2:
	cvt.s64.s32 	%rd2, %r318;
	mul.wide.s32 	%rd10, %r318, 48;
	add.s64 	%rd3, %rd1, %rd10;
	mov.b32 	%r191, 1478573778;
	mov.b32 	%r192, 716983765;
	st.global.v2.u32 	[%rd3], {%r192, %r191};
	mov.b32 	%r193, -123459836;
	mov.b32 	%r194, 1163863128;
	st.global.v2.u32 	[%rd3+8], {%r194, %r193};
	mov.b32 	%r195, 1360900310;
	mov.b32 	%r196, -589760388;
	st.global.v2.u32 	[%rd3+16], {%r196, %r195};
	setp.eq.s32 	%p2, %r318, 0;
	@%p2 bra 	$L__BB0_44;
	mov.b32 	%r319, 0;
	mov.u64 	%rd17, %rd2;
$L__BB0_4:
	and.b64  	%rd5, %rd17, 3;
	setp.eq.s64 	%p3, %rd5, 0;
	@%p3 bra 	$L__BB0_43;
	mul.wide.u32 	%rd11, %r319, 3200;
	add.s64 	%rd6, %rd12, %rd11;
	cvt.u32.u64 	%r6, %rd5;
	mov.b32 	%r320, 0;
$L__BB0_6:
	mov.b32 	%r333, 0;
	mov.u32 	%r334, %r333;
	mov.u32 	%r335, %r333;
	mov.u32 	%r336, %r333;
	mov.u32 	%r337, %r333;
	mov.u32 	%r326, %r333;
$L__BB0_7:
	mul.wide.u32 	%rd13, %r326, 4;
	add.s64 	%rd14, %rd3, %rd13;
	ld.global.u32 	%r14, [%rd14+4];
	shl.b32 	%r15, %r326, 5;
	mov.b32 	%r332, 0;
$L__BB0_8:
	.pragma "nounroll";
	shr.u32 	%r201, %r14, %r332;
	and.b32  	%r202, %r201, 1;
	setp.eq.b32 	%p4, %r202, 1;
	not.pred 	%p5, %p4;
	add.s32 	%r203, %r15, %r332;
	mul.lo.s32 	%r204, %r203, 5;
	mul.wide.u32 	%rd15, %r204, 4;
	add.s64 	%rd7, %rd6, %rd15;
	@%p5 bra 	$L__BB0_10;
	ld.global.nc.u32 	%r205, [%rd7];
	xor.b32  	%r337, %r337, %r205;
	ld.global.nc.u32 	%r206, [%rd7+4];
	xor.b32  	%r336, %r336, %r206;
	ld.global.nc.u32 	%r207, [%rd7+8];
	xor.b32  	%r335, %r335, %r207;
	ld.global.nc.u32 	%r208, [%rd7+12];
	xor.b32  	%r334, %r334, %r208;
	ld.global.nc.u32 	%r209, [%rd7+16];
	xor.b32  	%r333, %r333, %r209;
$L__BB0_10:
	and.b32  	%r211, %r201, 2;
	setp.eq.s32 	%p6, %r211, 0;
	@%p6 bra 	$L__BB0_12;
	ld.global.nc.u32 	%r212, [%rd7+20];
	xor.b32  	%r337, %r337, %r212;
	ld.global.nc.u32 	%r213, [%rd7+24];
	xor.b32  	%r336, %r336, %r213;
	ld.global.nc.u32 	%r214, [%rd7+28];
	xor.b32  	%r335, %r335, %r214;
	ld.global.nc.u32 	%r215, [%rd7+32];
	xor.b32  	%r334, %r334, %r215;
	ld.global.nc.u32 	%r216, [%rd7+36];
	xor.b32  	%r333, %r333, %r216;
$L__BB0_12:
	and.b32  	%r218, %r201, 4;
	setp.eq.s32 	%p7, %r218, 0;
	@%p7 bra 	$L__BB0_14;
	ld.global.nc.u32 	%r219, [%rd7+40];
	xor.b32  	%r337, %r337, %r219;
	ld.global.nc.u32 	%r220, [%rd7+44];
	xor.b32  	%r336, %r336, %r220;
	ld.global.nc.u32 	%r221, [%rd7+48];
	xor.b32  	%r335, %r335, %r221;
	ld.global.nc.u32 	%r222, [%rd7+52];
	xor.b32  	%r334, %r334, %r222;
	ld.global.nc.u32 	%r223, [%rd7+56];
	xor.b32  	%r333, %r333, %r223;
$L__BB0_14:
	and.b32  	%r225, %r201, 8;
	setp.eq.s32 	%p8, %r225, 0;
	@%p8 bra 	$L__BB0_16;
	ld.global.nc.u32 	%r226, [%rd7+60];
	xor.b32  	%r337, %r337, %r226;
	ld.global.nc.u32 	%r227, [%rd7+64];
	xor.b32  	%r336, %r336, %r227;
	ld.global.nc.u32 	%r228, [%rd7+68];
	xor.b32  	%r335, %r335, %r228;
	ld.global.nc.u32 	%r229, [%rd7+72];
	xor.b32  	%r334, %r334, %r229;
	ld.global.nc.u32 	%r230, [%rd7+76];
	xor.b32  	%r333, %r333, %r230;
$L__BB0_16:
	and.b32  	%r232, %r201, 16;
	setp.eq.s32 	%p9, %r232, 0;
	@%p9 bra 	$L__BB0_18;
	ld.global.nc.u32 	%r233, [%rd7+80];
	xor.b32  	%r337, %r337, %r233;
	ld.global.nc.u32 	%r234, [%rd7+84];
	xor.b32  	%r336, %r336, %r234;
	ld.global.nc.u32 	%r235, [%rd7+88];
	xor.b32  	%r335, %r335, %r235;
	ld.global.nc.u32 	%r236, [%rd7+92];
	xor.b32  	%r334, %r334, %r236;
	ld.global.nc.u32 	%r237, [%rd7+96];
	xor.b32  	%r333, %r333, %r237;
$L__BB0_18:
	and.b32  	%r239, %r201, 32;
	setp.eq.s32 	%p10, %r239, 0;
	@%p10 bra 	$L__BB0_20;
	ld.global.nc.u32 	%r240, [%rd7+100];
	xor.b32  	%r337, %r337, %r240;
	ld.global.nc.u32 	%r241, [%rd7+104];
	xor.b32  	%r336, %r336, %r241;
	ld.global.nc.u32 	%r242, [%rd7+108];
	xor.b32  	%r335, %r335, %r242;
	ld.global.nc.u32 	%r243, [%rd7+112];
	xor.b32  	%r334, %r334, %r243;
	ld.global.nc.u32 	%r244, [%rd7+116];
	xor.b32  	%r333, %r333, %r244;
$L__BB0_20:
	and.b32  	%r246, %r201, 64;
	setp.eq.s32 	%p11, %r246, 0;
	@%p11 bra 	$L__BB0_22;
	ld.global.nc.u32 	%r247, [%rd7+120];
	xor.b32  	%r337, %r337, %r247;
	ld.global.nc.u32 	%r248, [%rd7+124];
	xor.b32  	%r336, %r336, %r248;
	ld.global.nc.u32 	%r249, [%rd7+128];
	xor.b32  	%r335, %r335, %r249;
	ld.global.nc.u32 	%r250, [%rd7+132];
	xor.b32  	%r334, %r334, %r250;
	ld.global.nc.u32 	%r251, [%rd7+136];
	xor.b32  	%r333, %r333, %r251;
$L__BB0_22:
	and.b32  	%r253, %r201, 128;
	setp.eq.s32 	%p12, %r253, 0;
	@%p12 bra 	$L__BB0_24;
	ld.global.nc.u32 	%r254, [%rd7+140];
	xor.b32  	%r337, %r337, %r254;
	ld.global.nc.u32 	%r255, [%rd7+144];
	xor.b32  	%r336, %r336, %r255;
	ld.global.nc.u32 	%r256, [%rd7+148];
	xor.b32  	%r335, %r335, %r256;
	ld.global.nc.u32 	%r257, [%rd7+152];
	xor.b32  	%r334, %r334, %r257;
	ld.global.nc.u32 	%r258, [%rd7+156];
	xor.b32  	%r333, %r333, %r258;
$L__BB0_24:
	and.b32  	%r260, %r201, 256;
	setp.eq.s32 	%p13, %r260, 0;
	@%p13 bra 	$L__BB0_26;
	ld.global.nc.u32 	%r261, [%rd7+160];
	xor.b32  	%r337, %r337, %r261;
	ld.global.nc.u32 	%r262, [%rd7+164];
	xor.b32  	%r336, %r336, %r262;
	ld.global.nc.u32 	%r263, [%rd7+168];
	xor.b32  	%r335, %r335, %r263;
	ld.global.nc.u32 	%r264, [%rd7+172];
	xor.b32  	%r334, %r334, %r264;
	ld.global.nc.u32 	%r265, [%rd7+176];
	xor.b32  	%r333, %r333, %r265;
$L__BB0_26:
	and.b32  	%r267, %r201, 512;
	setp.eq.s32 	%p14, %r267, 0;
	@%p14 bra 	$L__BB0_28;
	ld.global.nc.u32 	%r268, [%rd7+180];
	xor.b32  	%r337, %r337, %r268;
	ld.global.nc.u32 	%r269, [%rd7+184];
	xor.b32  	%r336, %r336, %r269;
	ld.global.nc.u32 	%r270, [%rd7+188];
	xor.b32  	%r335, %r335, %r270;
	ld.global.nc.u32 	%r271, [%rd7+192];
	xor.b32  	%r334, %r334, %r271;
	ld.global.nc.u32 	%r272, [%rd7+196];
	xor.b32  	%r333, %r333, %r272;
$L__BB0_28:
	and.b32  	%r274, %r201, 1024;
	setp.eq.s32 	%p15, %r274, 0;
	@%p15 bra 	$L__BB0_30;
	ld.global.nc.u32 	%r275, [%rd7+200];
	xor.b32  	%r337, %r337, %r275;
	ld.global.nc.u32 	%r276, [%rd7+204];
	xor.b32  	%r336, %r336, %r276;
	ld.global.nc.u32 	%r277, [%rd7+208];
	xor.b32  	%r335, %r335, %r277;
	ld.global.nc.u32 	%r278, [%rd7+212];
	xor.b32  	%r334, %r334, %r278;
	ld.global.nc.u32 	%r279, [%rd7+216];
	xor.b32  	%r333, %r333, %r279;
$L__BB0_30:
	and.b32  	%r281, %r201, 2048;
	setp.eq.s32 	%p16, %r281, 0;
	@%p16 bra 	$L__BB0_32;
	ld.global.nc.u32 	%r282, [%rd7+220];
	xor.b32  	%r337, %r337, %r282;
	ld.global.nc.u32 	%r283, [%rd7+224];
	xor.b32  	%r336, %r336, %r283;
	ld.global.nc.u32 	%r284, [%rd7+228];
	xor.b32  	%r335, %r335, %r284;
	ld.global.nc.u32 	%r285, [%rd7+232];
	xor.b32  	%r334, %r334, %r285;
	ld.global.nc.u32 	%r286, [%rd7+236];
	xor.b32  	%r333, %r333, %r286;
$L__BB0_32:
	and.b32  	%r288, %r201, 4096;
	setp.eq.s32 	%p17, %r288, 0;
	@%p17 bra 	$L__BB0_34;
	ld.global.nc.u32 	%r289, [%rd7+240];
	xor.b32  	%r337, %r337, %r289;
	ld.global.nc.u32 	%r290, [%rd7+244];
	xor.b32  	%r336, %r336, %r290;
	ld.global.nc.u32 	%r291, [%rd7+248];
	xor.b32  	%r335, %r335, %r291;
	ld.global.nc.u32 	%r292, [%rd7+252];
	xor.b32  	%r334, %r334, %r292;
	ld.global.nc.u32 	%r293, [%rd7+256];
	xor.b32  	%r333, %r333, %r293;
$L__BB0_34:
	and.b32  	%r295, %r201, 8192;
	setp.eq.s32 	%p18, %r295, 0;
	@%p18 bra 	$L__BB0_36;
	ld.global.nc.u32 	%r296, [%rd7+260];
	xor.b32  	%r337, %r337, %r296;
	ld.global.nc.u32 	%r297, [%rd7+264];
	xor.b32  	%r336, %r336, %r297;
	ld.global.nc.u32 	%r298, [%rd7+268];
	xor.b32  	%r335, %r335, %r298;
	ld.global.nc.u32 	%r299, [%rd7+272];
	xor.b32  	%r334, %r334, %r299;
	ld.global.nc.u32 	%r300, [%rd7+276];
	xor.b32  	%r333, %r333, %r300;
$L__BB0_36:
	and.b32  	%r302, %r201, 16384;
	setp.eq.s32 	%p19, %r302, 0;
	@%p19 bra 	$L__BB0_38;
	ld.global.nc.u32 	%r303, [%rd7+280];
	xor.b32  	%r337, %r337, %r303;
	ld.global.nc.u32 	%r304, [%rd7+284];
	xor.b32  	%r336, %r336, %r304;
	ld.global.nc.u32 	%r305, [%rd7+288];
	xor.b32  	%r335, %r335, %r305;
	ld.global.nc.u32 	%r306, [%rd7+292];
	xor.b32  	%r334, %r334, %r306;
	ld.global.nc.u32 	%r307, [%rd7+296];
	xor.b32  	%r333, %r333, %r307;
$L__BB0_38:
	and.b32  	%r309, %r201, 32768;
	setp.eq.s32 	%p20, %r309, 0;
	@%p20 bra 	$L__BB0_40;
	ld.global.nc.u32 	%r310, [%rd7+300];
	xor.b32  	%r337, %r337, %r310;
	ld.global.nc.u32 	%r311, [%rd7+304];
	xor.b32  	%r336, %r336, %r311;
	ld.global.nc.u32 	%r312, [%rd7+308];
	xor.b32  	%r335, %r335, %r312;
	ld.global.nc.u32 	%r313, [%rd7+312];
	xor.b32  	%r334, %r334, %r313;
	ld.global.nc.u32 	%r314, [%rd7+316];
	xor.b32  	%r333, %r333, %r314;
$L__BB0_40:
	add.s32 	%r332, %r332, 16;
	setp.ne.s32 	%p21, %r332, 32;
	@%p21 bra 	$L__BB0_8;
	mad.lo.s32 	%r315, %r326, -31, %r15;
	add.s32 	%r326, %r315, 1;
	setp.ne.s32 	%p22, %r326, 5;
	@%p22 bra 	$L__BB0_7;
	st.global.u32 	[%rd3+4], %r337;
	st.global.u32 	[%rd3+8], %r336;
	st.global.u32 	[%rd3+12], %r335;
	st.global.u32 	[%rd3+16], %r334;
	st.global.u32 	[%rd3+20], %r333;
	add.s32 	%r320, %r320, 1;
	setp.lt.u32 	%p23, %r320, %r6;
	@%p23 bra 	$L__BB0_6;
$L__BB0_43:
	shr.u64 	%rd8, %rd17, 2;
	add.s32 	%r319, %r319, 1;
	setp.gt.u64 	%p24, %rd17, 3;
	mov.u64 	%rd17, %rd8;
	@%p24 bra 	$L__BB0_4;
$L__BB0_44:
	cvt.u32.u64 	%r316, %rd2;
	mov.b32 	%r317, 0;
	st.global.v2.u32 	[%rd3+24], {%r317, %r317};
	st.global.u32 	[%rd3+32], %r317;
	mov.b64 	%rd16, 0;
	st.global.u64 	[%rd3+40], %rd16;
	add.s32 	%r318, %r316, %r3;
	setp.lt.s32 	%p25, %r318, %r187;
	@%p25 bra 	$L__BB0_2;
$L__BB0_45:
	ret;

}
	// .globl	draw_pareto_runtimes
.visible .entry draw_pareto_runtimes(
	.param .u64 .ptr .align 1 draw_pareto_runtimes_param_0,
	.param .u64 .ptr .align 1 draw_pareto_runtimes_param_1,
	.param .u32 draw_pareto_runtimes_param_2,
	.param .f64 draw_pareto_runtimes_param_3,
	.param .f64 draw_pareto_runtimes_param_4
)
{
	.reg .pred 	%p<35>;
	.reg .b32 	%r<92>;
	.reg .b64 	%rd<21>;
	.reg .b64 	%fd<47>;

	ld.param.u64 	%rd4, [draw_pareto_runtimes_param_0];
	ld.param.u64 	%rd5, [draw_pareto_runtimes_param_1];
	ld.param.u32 	%r12, [draw_pareto_runtimes_param_2];
	ld.param.f64 	%fd16, [draw_pareto_runtimes_param_3];
	ld.param.f64 	%fd17, [draw_pareto_runtimes_param_4];
	cvta.to.global.u64 	%rd1, %rd4;
	cvta.to.global.u64 	%rd2, %rd5;
	mov.u32 	%r13, %ctaid.x;
	mov.u32 	%r1, %ntid.x;
	mov.u32 	%r14, %tid.x;
	mad.lo.s32 	%r90, %r13, %r1, %r14;
	setp.ge.s32 	%p4, %r90, %r12;
	@%p4 bra 	$L__BB1_15;
	add.f64 	%fd18, %fd17, 0dBFF0000000000000;
	mul.f64 	%fd19, %fd16, %fd18;
	div.rn.f64 	%fd1, %fd19, %fd17;
	rcp.rn.f64 	%fd2, %fd17;
	{
	.reg .b32 %temp; 
	mov.b64 	{%temp, %r3}, %fd2;
	}
	shr.u32 	%r15, %r3, 20;
	and.b32  	%r16, %r15, 2047;
	add.s32 	%r17, %r16, -1012;
	mov.b64 	%rd6, %fd2;
	shl.b64 	%rd3, %rd6, %r17;
	setp.eq.s64 	%p1, %rd3, -9223372036854775808;
	cvt.rzi.f64.f64 	%fd3, %fd2;
	abs.f64 	%fd4, %fd2;
	setp.neu.f64 	%p6, %fd4, 0d3FE0000000000000;
	and.pred  	%p2, %p6, %p1;
	setp.lt.s32 	%p7, %r3, 0;
	setp.nan.f64 	%p8, %fd2, %fd2;
	selp.b32 	%r4, 0, 2146435072, %p7;
	mov.u32 	%r18, %nctaid.x;
	mul.lo.s32 	%r5, %r1, %r18;
	@%p8 bra 	$L__BB1_2;
	bra.uni 	$L__BB1_6;
$L__BB1_2:
	mul.wide.s32 	%rd14, %r90, 48;
	add.s64 	%rd15, %rd2, %rd14;
	ld.global.v2.u32 	{%r60, %r61}, [%rd15];
	shr.u32 	%r62, %r61, 2;
	xor.b32  	%r63, %r62, %r61;
	ld.global.v2.u32 	{%r64, %r65}, [%rd15+8];
	ld.global.v2.u32 	{%r66, %r67}, [%rd15+16];
	shl.b32 	%r68, %r67, 4;
	shl.b32 	%r69, %r63, 1;
	xor.b32  	%r70, %r69, %r68;
	xor.b32  	%r71, %r70, %r63;
	xor.b32  	%r72, %r71, %r67;
	add.s32 	%r73, %r60, %r72;
	add.s32 	%r74, %r73, 362437;
	shr.u32 	%r75, %r64, 2;
	xor.b32  	%r76, %r75, %r64;
	st.global.v2.u32 	[%rd15+8], {%r66, %r67};
	shl.b32 	%r77, %r72, 4;
	shl.b32 	%r78, %r76, 1;
	xor.b32  	%r79, %r78, %r77;
	xor.b32  	%r80, %r79, %r76;
	xor.b32  	%r81, %r80, %r72;
	st.global.v2.u32 	[%rd15+16], {%r72, %r81};
	add.s32 	%r82, %r60, 724874;
	st.global.v2.u32 	[%rd15], {%r82, %r65};
	add.s32 	%r83, %r81, %r82;
	cvt.u64.u32 	%rd16, %r74;
	mul.wide.u32 	%rd17, %r83, 2097152;
	xor.b64  	%rd18, %rd17, %rd16;
	cvt.rn.f64.u64 	%fd31, %rd18;
	fma.rn.f64 	%fd5, %fd31, 0d3CA0000000000000, 0d3C90000000000000;
	{
	.reg .b32 %temp; 
	mov.b64 	{%temp, %r7}, %fd5;
	}
	setp.eq.f64 	%p25, %fd5, 0d0000000000000000;
	@%p25 bra 	$L__BB1_4;
	{ // callseq 1, 0
	.param .b64 param0;
	st.param.f64 	[param0], %fd5;
	.param .b64 param1;
	st.param.f64 	[param1], %fd2;
	.param .b64 retval0;
	call.uni (retval0), 
	__internal_accurate_pow, 
	(
	param0, 
	param1
	);
	ld.param.f64 	%fd32, [retval0];
	} // callseq 1
	setp.lt.s32 	%p26, %r7, 0;
	setp.neu.f64 	%p27, %fd2, %fd3;
	neg.f64 	%fd34, %fd32;
	setp.eq.s64 	%p28, %rd3, -9223372036854775808;
	selp.f64 	%fd35, %fd34, %fd32, %p28;
	selp.f64 	%fd36, %fd35, %fd32, %p26;
	selp.f64 	%fd37, 0dFFF8000000000000, %fd36, %p26;
	selp.f64 	%fd44, %fd37, %fd36, %p27;
	bra.uni 	$L__BB1_5;
$L__BB1_4:
	setp.lt.s32 	%p29, %r3, 0;
	selp.b32 	%r84, %r7, 0, %p2;
	or.b32  	%r85, %r84, 2146435072;
	selp.b32 	%r86, %r85, %r84, %p29;
	mov.b32 	%r87, 0;
	mov.b64 	%fd44, {%r87, %r86};
$L__BB1_5:
	setp.eq.f64 	%p30, %fd2, 0d0000000000000000;
	add.f64 	%fd38, %fd2, %fd5;
	{
	.reg .b32 %temp; 
	mov.b64 	{%temp, %r88}, %fd38;
	}
	and.b32  	%r89, %r88, 2146435072;
	setp.eq.s32 	%p31, %r89, 2146435072;
	add.rn.f64 	%fd39, %fd5, %fd2;
	selp.f64 	%fd40, %fd39, %fd44, %p31;
	setp.eq.f64 	%p32, %fd5, 0d3FF0000000000000;
	selp.f64 	%fd41, 0d3FF0000000000000, %fd40, %p32;
	selp.f64 	%fd42, 0d3FF0000000000000, %fd41, %p30;
	div.rn.f64 	%fd43, %fd1, %fd42;
	mul.wide.s32 	%rd19, %r90, 8;
	add.s64 	%rd20, %rd1, %rd19;
	st.global.f64 	[%rd20], %fd43;
	add.s32 	%r90, %r90, %r5;
	setp.lt.s32 	%p33, %r90, %r12;
	@%p33 bra 	$L__BB1_2;
	bra.uni 	$L__BB1_15;
$L__BB1_6:
	mul.wide.s32 	%rd7, %r90, 48;
	add.s64 	%rd8, %rd2, %rd7;
	ld.global.v2.u32 	{%r19, %r20}, [%rd8];
	shr.u32 	%r21, %r20, 2;
	xor.b32  	%r22, %r21, %r20;
	ld.global.v2.u32 	{%r23, %r24}, [%rd8+8];
	ld.global.v2.u32 	{%r25, %r26}, [%rd8+16];
	shl.b32 	%r27, %r26, 4;
	shl.b32 	%r28, %r22, 1;
	xor.b32  	%r29, %r28, %r27;
	xor.b32  	%r30, %r29, %r22;
	xor.b32  	%r31, %r30, %r26;
	add.s32 	%r32, %r19, %r31;
	add.s32 	%r33, %r32, 362437;
	shr.u32 	%r34, %r23, 2;
	xor.b32  	%r35, %r34, %r23;
	st.global.v2.u32 	[%rd8+8], {%r25, %r26};
	shl.b32 	%r36, %r31, 4;
	shl.b32 	%r37, %r35, 1;
	xor.b32  	%r38, %r37, %r36;
	xor.b32  	%r39, %r38, %r35;
	xor.b32  	%r40, %r39, %r31;
	st.global.v2.u32 	[%rd8+16], {%r31, %r40};
	add.s32 	%r41, %r19, 724874;
	st.global.v2.u32 	[%rd8], {%r41, %r24};
	add.s32 	%r42, %r40, %r41;
	cvt.u64.u32 	%rd9, %r33;
	mul.wide.u32 	%rd10, %r42, 2097152;
	xor.b64  	%rd11, %rd10, %rd9;
	cvt.rn.f64.u64 	%fd20, %rd11;
	fma.rn.f64 	%fd9, %fd20, 0d3CA0000000000000, 0d3C90000000000000;
	{
	.reg .b32 %temp; 
	mov.b64 	{%temp, %r10}, %fd9;
	}
	setp.neu.f64 	%p9, %fd9, 0d0000000000000000;
	@%p9 bra 	$L__BB1_8;
	setp.lt.s32 	%p13, %r3, 0;
	selp.b32 	%r43, %r10, 0, %p2;
	or.b32  	%r44, %r43, 2146435072;
	selp.b32 	%r45, %r44, %r43, %p13;
	mov.b32 	%r46, 0;
	mov.b64 	%fd46, {%r46, %r45};
	mov.pred 	%p34, %p2;
	bra.uni 	$L__BB1_9;
$L__BB1_8:
	{ // callseq 0, 0
	.param .b64 param0;
	st.param.f64 	[param0], %fd9;
	.param .b64 param1;
	st.param.f64 	[param1], %fd2;
	.param .b64 retval0;
	call.uni (retval0), 
	__internal_accurate_pow, 
	(
	param0, 
	param1
	);
	ld.param.f64 	%fd21, [retval0];
	} // callseq 0
	setp.lt.s32 	%p10, %r10, 0;
	setp.neu.f64 	%p11, %fd2, %fd3;
	neg.f64 	%fd23, %fd21;
	setp.eq.s64 	%p12, %rd3, -9223372036854775808;
	selp.f64 	%fd24, %fd23, %fd21, %p12;
	selp.f64 	%fd25, %fd24, %fd21, %p10;
	selp.f64 	%fd26, 0dFFF8000000000000, %fd25, %p10;
	selp.f64 	%fd46, %fd26, %fd25, %p11;
	mov.pred 	%p34, %p1;
$L__BB1_9:
	add.f64 	%fd27, %fd2, %fd9;
	{
	.reg .b32 %temp; 
	mov.b64 	{%temp, %r47}, %fd27;
	}
	and.b32  	%r48, %r47, 2146435072;
	setp.ne.s32 	%p14, %r48, 2146435072;
	@%p14 bra 	$L__BB1_14;
	setp.neu.f64 	%p15, %fd4, 0d7FF0000000000000;
	@%p15 bra 	$L__BB1_12;
	setp.lt.s32 	%p19, %r3, 0;
	setp.gt.f64 	%p20, %fd9, 0d3FF0000000000000;
	selp.b32 	%r55, 2146435072, 0, %p20;
	xor.b32  	%r56, %r55, 2146435072;
	selp.b32 	%r57, %r56, %r55, %p19;
	setp.eq.f64 	%p21, %fd9, 0dBFF0000000000000;
	selp.b32 	%r58, 1072693248, %r57, %p21;
	mov.b32 	%r59, 0;
	mov.b64 	%fd46, {%r59, %r58};
	bra.uni 	$L__BB1_14;
$L__BB1_12:
	setp.neu.f64 	%p16, %fd9, 0d7FF0000000000000;
	@%p16 bra 	$L__BB1_14;
	setp.lt.s32 	%p17, %r10, 0;
	and.b32  	%r49, %r3, 2147483647;
	setp.ne.s32 	%p18, %r49, 1071644672;
	or.b32  	%r50, %r4, -2147483648;
	selp.b32 	%r51, %r50, %r4, %p18;
	selp.b32 	%r52, %r51, %r4, %p34;
	selp.b32 	%r53, %r52, %r4, %p17;
	mov.b32 	%r54, 0;
	mov.b64 	%fd46, {%r54, %r53};
$L__BB1_14:
	setp.eq.f64 	%p22, %fd2, 0d0000000000000000;
	setp.eq.f64 	%p23, %fd9, 0d3FF0000000000000;
	selp.f64 	%fd28, 0d3FF0000000000000, %fd46, %p23;
	selp.f64 	%fd29, 0d3FF0000000000000, %fd28, %p22;
	div.rn.f64 	%fd30, %fd1, %fd29;
	mul.wide.s32 	%rd12, %r90, 8;
	add.s64 	%rd13, %rd1, %rd12;
	st.global.f64 	[%rd13], %fd30;
	add.s32 	%r90, %r90, %r5;
	setp.lt.s32 	%p24, %r90, %r12;
	@%p24 bra 	$L__BB1_6;
$L__BB1_15:
	ret;

}
	// .globl	init_config
.visible .entry init_config(
	.param .u64 .ptr .align 1 init_config_param_0,
	.param .u64 .ptr .align 1 init_config_param_1,
	.param .u64 .ptr .align 1 init_config_param_2,
	.param .u64 .ptr .align 1 init_config_param_3,
	.param .f64 init_config_param_4,
	.param .f64 init_config_param_5,
	.param .u32 init_config_param_6
)
{
	.reg .pred 	%p<3>;
	.reg .b32 	%r<59>;
	.reg .b64 	%rd<22>;
	.reg .b64 	%fd<10>;

	ld.param.u64 	%rd5, [init_config_param_0];
	ld.param.u64 	%rd6, [init_config_param_1];
	ld.param.u64 	%rd7, [init_config_param_2];
	ld.param.u64 	%rd8, [init_config_param_3];
	ld.param.f64 	%fd1, [init_config_param_5];
	ld.param.u32 	%r6, [init_config_param_6];
	mov.u32 	%r7, %ctaid.x;
	mov.u32 	%r1, %ntid.x;
	mov.u32 	%r8, %tid.x;
	mad.lo.s32 	%r58, %r7, %r1, %r8;
	setp.ge.s32 	%p1, %r58, %r6;
	@%p1 bra 	$L__BB2_3;
	mov.u32 	%r9, %nctaid.x;
	mul.lo.s32 	%r3, %r1, %r9;
	cvta.to.global.u64 	%rd1, %rd6;
	cvta.to.global.u64 	%rd2, %rd5;
	cvta.to.global.u64 	%rd3, %rd7;
	cvta.to.global.u64 	%rd4, %rd8;
$L__BB2_2:
	mul.wide.s32 	%rd9, %r58, 8;
	add.s64 	%rd10, %rd1, %rd9;
	mov.b64 	%rd11, 0;
	st.global.u64 	[%rd10], %rd11;
	mul.wide.s32 	%rd12, %r58, 48;
	add.s64 	%rd13, %rd2, %rd12;
	ld.global.v2.u32 	{%r10, %r11}, [%rd13];
	shr.u32 	%r12, %r11, 2;
	xor.b32  	%r13, %r12, %r11;
	ld.global.v2.u32 	{%r14, %r15}, [%rd13+8];
	ld.global.v2.u32 	{%r16, %r17}, [%rd13+16];
	shl.b32 	%r18, %r17, 4;
	shl.b32 	%r19, %r13, 1;
	xor.b32  	%r20, %r19, %r18;
	xor.b32  	%r21, %r20, %r13;
	xor.b32  	%r22, %r21, %r17;
	add.s32 	%r23, %r10, %r22;
	add.s32 	%r24, %r23, 362437;
	shr.u32 	%r25, %r14, 2;
	xor.b32  	%r26, %r25, %r14;
	st.global.v2.u32 	[%rd13+8], {%r16, %r17};
	shl.b32 	%r27, %r22, 4;
	shl.b32 	%r28, %r26, 1;
	xor.b32  	%r29, %r28, %r27;
	xor.b32  	%r30, %r29, %r26;
	xor.b32  	%r31, %r30, %r22;
	st.global.v2.u32 	[%rd13+16], {%r22, %r31};
	add.s32 	%r32, %r10, 724874;
	st.global.v2.u32 	[%rd13], {%r32, %r15};
	add.s32 	%r33, %r31, %r32;
	cvt.u64.u32 	%rd14, %r24;
	mul.wide.u32 	%rd15, %r33, 2097152;
	xor.b64  	%rd16, %rd15, %rd14;
	cvt.rn.f64.u64 	%fd2, %rd16;
	fma.rn.f64 	%fd3, %fd2, 0d3CA0000000000000, 0d3C90000000000000;
	add.f64 	%fd4, %fd3, 0dBFE0000000000000;
	mul.f64 	%fd5, %fd1, %fd4;
	add.s64 	%rd17, %rd3, %rd9;
	st.global.f64 	[%rd17], %fd5;
	ld.global.v2.u32 	{%r34, %r35}, [%rd13];
	shr.u32 	%r36, %r35, 2;
	xor.b32  	%r37, %r36, %r35;
	ld.global.v2.u32 	{%r38, %r39}, [%rd13+8];
	ld.global.v2.u32 	{%r40, %r41}, [%rd13+16];
	shl.b32 	%r42, %r41, 4;
	shl.b32 	%r43, %r37, 1;
	xor.b32  	%r44, %r43, %r42;
	xor.b32  	%r45, %r44, %r37;
	xor.b32  	%r46, %r45, %r41;
	add.s32 	%r47, %r34, %r46;
	add.s32 	%r48, %r47, 362437;
	shr.u32 	%r49, %r38, 2;
	xor.b32  	%r50, %r49, %r38;
	st.global.v2.u32 	[%rd13+8], {%r40, %r41};
	shl.b32 	%r51, %r46, 4;
	shl.b32 	%r52, %r50, 1;
	xor.b32  	%r53, %r52, %r51;
	xor.b32  	%r54, %r53, %r50;
	xor.b32  	%r55, %r54, %r46;
	st.global.v2.u32 	[%rd13+16], {%r46, %r55};
	add.s32 	%r56, %r34, 724874;
	st.global.v2.u32 	[%rd13], {%r56, %r39};
	add.s32 	%r57, %r55, %r56;
	cvt.u64.u32 	%rd18, %r48;
	mul.wide.u32 	%rd19, %r57, 2097152;
	xor.b64  	%rd20, %rd19, %rd18;
	cvt.rn.f64.u64 	%fd6, %rd20;
	fma.rn.f64 	%fd7, %fd6, 0d3CA0000000000000, 0d3C90000000000000;
	add.f64 	%fd8, %fd7, %fd7;
	mul.f64 	%fd9, %fd8, 0d400921FB54442D18;
	add.s64 	%rd21, %rd4, %rd9;
	st.global.f64 	[%rd21], %fd9;
	add.s32 	%r58, %r58, %r3;
	setp.lt.s32 	%p2, %r58, %r6;
	@%p2 bra 	$L__BB2_2;
$L__BB2_3:
	ret;

}
.func  (.param .b64 func_retval0) __internal_accurate_pow(
	.param .b64 __internal_accurate_pow_param_0,
	.param .b64 __internal_accurate_pow_param_1
)
{
	.reg .pred 	%p<8>;
	.reg .b32 	%r<49>;
	.reg .b32 	%f<3>;
	.reg .b64 	%fd<109>;

	ld.param.f64 	%fd10, [__internal_accurate_pow_param_0];
	ld.param.f64 	%fd11, [__internal_accurate_pow_param_1];
	{
	.reg .b32 %temp; 
	mov.b64 	{%temp, %r46}, %fd10;
	}
	{
	.reg .b32 %temp; 
	mov.b64 	{%r45, %temp}, %fd10;
	}
	shr.u32 	%r47, %r46, 20;
	setp.gt.u32 	%p1, %r46, 1048575;
	@%p1 bra 	$L__BB3_2;
	mul.f64 	%fd12, %fd10, 0d4350000000000000;
	{
	.reg .b32 %temp; 
	mov.b64 	{%temp, %r46}, %fd12;
	}
	{
	.reg .b32 %temp; 
	mov.b64 	{%r45, %temp}, %fd12;
	}
	shr.u32 	%r16, %r46, 20;
	add.s32 	%r47, %r16, -54;
$L__BB3_2:
	add.s32 	%r48, %r47, -1023;
	and.b32  	%r17, %r46, -2146435073;
	or.b32  	%r18, %r17, 1072693248;
	mov.b64 	%fd107, {%r45, %r18};
	setp.lt.u32 	%p2, %r18, 1073127583;
	@%p2 bra 	$L__BB3_4;
	{
	.reg .b32 %temp; 
	mov.b64 	{%r19, %temp}, %fd107;
	}
	{
	.reg .b32 %temp; 
	mov.b64 	{%temp, %r20}, %fd107;
	}
	add.s32 	%r21, %r20, -1048576;
	mov.b64 	%fd107, {%r19, %r21};
	add.s32 	%r48, %r47, -1022;
$L__BB3_4:
	add.f64 	%fd13, %fd107, 0dBFF0000000000000;
	add.f64 	%fd14, %fd107, 0d3FF0000000000000;
	rcp.approx.ftz.f64 	%fd15, %fd14;
	neg.f64 	%fd16, %fd14;
	fma.rn.f64 	%fd17, %fd16, %fd15, 0d3FF0000000000000;
	fma.rn.f64 	%fd18, %fd17, %fd17, %fd17;
	fma.rn.f64 	%fd19, %fd18, %fd15, %fd15;
	mul.f64 	%fd20, %fd13, %fd19;
	fma.rn.f64 	%fd21, %fd13, %fd19, %fd20;
	mul.f64 	%fd22, %fd21, %fd21;
	fma.rn.f64 	%fd23, %fd22, 0d3EB0F5FF7D2CAFE2, 0d3ED0F5D241AD3B5A;
	fma.rn.f64 	%fd24, %fd23, %fd22, 0d3EF3B20A75488A3F;
	fma.rn.f64 	%fd25, %fd24, %fd22, 0d3F1745CDE4FAECD5;
	fma.rn.f64 	%fd26, %fd25, %fd22, 0d3F3C71C7258A578B;
	fma.rn.f64 	%fd27, %fd26, %fd22, 0d3F6249249242B910;
	fma.rn.f64 	%fd28, %fd27, %fd22, 0d3F89999999999DFB;
	sub.f64 	%fd29, %fd13, %fd21;
	add.f64 	%fd30, %fd29, %fd29;
	neg.f64 	%fd31, %fd21;
	fma.rn.f64 	%fd32, %fd31, %fd13, %fd30;
	mul.f64 	%fd33, %fd19, %fd32;
	fma.rn.f64 	%fd34, %fd22, %fd28, 0d3FB5555555555555;
	mov.f64 	%fd35, 0d3FB5555555555555;
	sub.f64 	%fd36, %fd35, %fd34;
	fma.rn.f64 	%fd37, %fd22, %fd28, %fd36;
	add.f64 	%fd38, %fd37, 0dBC46A4CB00B9E7B0;
	add.f64 	%fd39, %fd34, %fd38;
	sub.f64 	%fd40, %fd34, %fd39;
	add.f64 	%fd41, %fd38, %fd40;
	mul.rn.f64 	%fd42, %fd21, %fd21;
	neg.f64 	%fd43, %fd42;
	fma.rn.f64 	%fd44, %fd21, %fd21, %fd43;
	{
	.reg .b32 %temp; 
	mov.b64 	{%r22, %temp}, %fd33;
	}
	{
	.reg .b32 %temp; 
	mov.b64 	{%temp, %r23}, %fd33;
	}
	add.s32 	%r24, %r23, 1048576;
	mov.b64 	%fd45, {%r22, %r24};
	fma.rn.f64 	%fd46, %fd21, %fd45, %fd44;
	mul.rn.f64 	%fd47, %fd42, %fd21;
	neg.f64 	%fd48, %fd47;
	fma.rn.f64 	%fd49, %fd42, %fd21, %fd48;
	fma.rn.f64 	%fd50, %fd42, %fd33, %fd49;
	fma.rn.f64 	%fd51, %fd46, %fd21, %fd50;
	mul.rn.f64 	%fd52, %fd39, %fd47;
	neg.f64 	%fd53, %fd52;
	fma.rn.f64 	%fd54, %fd39, %fd47, %fd53;
	fma.rn.f64 	%fd55, %fd39, %fd51, %fd54;
	fma.rn.f64 	%fd56, %fd41, %fd47, %fd55;
	add.f64 	%fd57, %fd52, %fd56;
	sub.f64 	%fd58, %fd52, %fd57;
	add.f64 	%fd59, %fd56, %fd58;
	add.f64 	%fd60, %fd21, %fd57;
	sub.f64 	%fd61, %fd21, %fd60;
	add.f64 	%fd62, %fd57, %fd61;
	add.f64 	%fd63, %fd59, %fd62;
	add.f64 	%fd64, %fd33, %fd63;
	add.f64 	%fd65, %fd60, %fd64;
	sub.f64 	%fd66, %fd60, %fd65;
	add.f64 	%fd67, %fd64, %fd66;
	xor.b32  	%r25, %r48, -2147483648;
	mov.b32 	%r26, 1127219200;
	mov.b64 	%fd68, {%r25, %r26};
	mov.b32 	%r27, -2147483648;
	mov.b64 	%fd69, {%r27, %r26};
	sub.f64 	%fd70, %fd68, %fd69;
	fma.rn.f64 	%fd71, %fd70, 0d3FE62E42FEFA39EF, %fd65;
	fma.rn.f64 	%fd72, %fd70, 0dBFE62E42FEFA39EF, %fd71;
	sub.f64 	%fd73, %fd72, %fd65;
	sub.f64 	%fd74, %fd67, %fd73;
	fma.rn.f64 	%fd75, %fd70, 0d3C7ABC9E3B39803F, %fd74;
	add.f64 	%fd76, %fd71, %fd75;
	sub.f64 	%fd77, %fd71, %fd76;
	add.f64 	%fd78, %fd75, %fd77;
	{
	.reg .b32 %temp; 
	mov.b64 	{%temp, %r28}, %fd11;
	}
	{
	.reg .b32 %temp; 
	mov.b64 	{%r29, %temp}, %fd11;
	}
	shl.b32 	%r30, %r28, 1;
	setp.gt.u32 	%p3, %r30, -33554433;
	and.b32  	%r31, %r28, -15728641;
	selp.b32 	%r32, %r31, %r28, %p3;
	mov.b64 	%fd79, {%r29, %r32};
	mul.rn.f64 	%fd80, %fd76, %fd79;
	neg.f64 	%fd81, %fd80;
	fma.rn.f64 	%fd82, %fd76, %fd79, %fd81;
	fma.rn.f64 	%fd83, %fd78, %fd79, %fd82;
	add.f64 	%fd4, %fd80, %fd83;
	sub.f64 	%fd84, %fd80, %fd4;
	add.f64 	%fd5, %fd83, %fd84;
	fma.rn.f64 	%fd85, %fd4, 0d3FF71547652B82FE, 0d4338000000000000;
	{
	.reg .b32 %temp; 
	mov.b64 	{%r13, %temp}, %fd85;
	}
	mov.f64 	%fd86, 0dC338000000000000;
	add.rn.f64 	%fd87, %fd85, %fd86;
	fma.rn.f64 	%fd88, %fd87, 0dBFE62E42FEFA39EF, %fd4;
	fma.rn.f64 	%fd89, %fd87, 0dBC7ABC9E3B39803F, %fd88;
	fma.rn.f64 	%fd90, %fd89, 0d3E5ADE1569CE2BDF, 0d3E928AF3FCA213EA;
	fma.rn.f64 	%fd91, %fd90, %fd89, 0d3EC71DEE62401315;
	fma.rn.f64 	%fd92, %fd91, %fd89, 0d3EFA01997C89EB71;
	fma.rn.f64 	%fd93, %fd92, %fd89, 0d3F2A01A014761F65;
	fma.rn.f64 	%fd94, %fd93, %fd89, 0d3F56C16C1852B7AF;
	fma.rn.f64 	%fd95, %fd94, %fd89, 0d3F81111111122322;
	fma.rn.f64 	%fd96, %fd95, %fd89, 0d3FA55555555502A1;
	fma.rn.f64 	%fd97, %fd96, %fd89, 0d3FC5555555555511;
	fma.rn.f64 	%fd98, %fd97, %fd89, 0d3FE000000000000B;
	fma.rn.f64 	%fd99, %fd98, %fd89, 0d3FF0000000000000;
	fma.rn.f64 	%fd100, %fd99, %fd89, 0d3FF0000000000000;
	{
	.reg .b32 %temp; 
	mov.b64 	{%r14, %temp}, %fd100;
	}
	{
	.reg .b32 %temp; 
	mov.b64 	{%temp, %r15}, %fd100;
	}
	shl.b32 	%r33, %r13, 20;
	add.s32 	%r34, %r33, %r15;
	mov.b64 	%fd108, {%r14, %r34};
	{
	.reg .b32 %temp; 
	mov.b64 	{%temp, %r35}, %fd4;
	}
	mov.b32 	%f2, %r35;
	abs.f32 	%f1, %f2;
	setp.lt.f32 	%p4, %f1, 0f4086232B;
	@%p4 bra 	$L__BB3_7;
	setp.lt.f64 	%p5, %fd4, 0d0000000000000000;
	add.f64 	%fd101, %fd4, 0d7FF0000000000000;
	selp.f64 	%fd108, 0d0000000000000000, %fd101, %p5;
	setp.geu.f32 	%p6, %f1, 0f40874800;
	@%p6 bra 	$L__BB3_7;
	shr.u32 	%r36, %r13, 31;
	add.s32 	%r37, %r13, %r36;
	shr.s32 	%r38, %r37, 1;
	shl.b32 	%r39, %r38, 20;
	add.s32 	%r40, %r15, %r39;
	mov.b64 	%fd102, {%r14, %r40};
	sub.s32 	%r41, %r13, %r38;
	shl.b32 	%r42, %r41, 20;
	add.s32 	%r43, %r42, 1072693248;
	mov.b32 	%r44, 0;
	mov.b64 	%fd103, {%r44, %r43};
	mul.f64 	%fd108, %fd103, %fd102;
$L__BB3_7:
	abs.f64 	%fd104, %fd108;
	setp.eq.f64 	%p7, %fd104, 0d7FF0000000000000;
	fma.rn.f64 	%fd105, %fd108, %fd5, %fd108;
	selp.f64 	%fd106, %fd108, %fd105, %p7;
	st.param.f64 	[func_retval0], %fd106;
	ret;

}


// ===== COMPILED SASS (sm_100) =====

	.target	sm_100

	.elftype	@"ET_EXEC"


//--------------------- .note.nv.tkinfo           --------------------------
	.section	.note.nv.tkinfo,"",@"SHT_NOTE"
	.sectionflags	@"SHF_NOTE_NV_TKINFO"
	.tkinfo
        /*0018*/ 	.word	0x00000002
        /*0030*/ 	.string	""
        /*0030*/ 	.string	"ptxas"
        /*0030*/ 	.string	"Cuda compilation tools, release 13.0, V13.0.88"
        /*0030*/ 	.string	"Build cuda_13.0.r13.0/compiler.36424714_0"
        /*0030*/ 	.string	"-arch sm_100 -m 64 "



//--------------------- .note.nv.cuinfo           --------------------------
	.section	.note.nv.cuinfo,"",@"SHT_NOTE"
	.sectionflags	@"SHF_NOTE_NV_CUINFO"
        /*0018*/ 	.short	0x0002
        /*001a*/ 	.short	0x0064
        /*001c*/ 	.short	0x0082
	.zero		2


//--------------------- .nv.info                  --------------------------
	.section	.nv.info,"",@"SHT_CUDA_INFO"
	.align	4


	//----- nvinfo : EIATTR_REGCOUNT
	.align		4
        /*0000*/ 	.byte	0x04, 0x2f
        /*0002*/ 	.short	(.L_10 - .L_9)
	.align		4
.L_9:
        /*0004*/ 	.word	index@(initrand)
        /*0008*/ 	.word	0x0000001f


	//----- nvinfo : EIATTR_FRAME_SIZE
	.align		4
.L_10:
        /*000c*/ 	.byte	0x04, 0x11
        /*000e*/ 	.short	(.L_12 - .L_11)
	.align		4
.L_11:
        /*0010*/ 	.word	index@(initrand)
        /*0014*/ 	.word	0x00000000


	//----- nvinfo : EIATTR_REGCOUNT
	.align		4
.L_12:
        /*0018*/ 	.byte	0x04, 0x2f
        /*001a*/ 	.short	(.L_14 - .L_13)
	.align		4
.L_13:
        /*001c*/ 	.word	index@(draw_pareto_runtimes)
        /*0020*/ 	.word	0x00000028


	//----- nvinfo : EIATTR_FRAME_SIZE
	.align		4
.L_14:
        /*0024*/ 	.byte	0x04, 0x11
        /*0026*/ 	.short	(.L_16 - .L_15)
	.align		4
.L_15:
        /*0028*/ 	.word	index@($draw_pareto_runtimes$__internal_accurate_pow)
        /*002c*/ 	.word	0x00000000


	//----- nvinfo : EIATTR_FRAME_SIZE
	.align		4
.L_16:
        /*0030*/ 	.byte	0x04, 0x11
        /*0032*/ 	.short	(.L_18 - .L_17)
	.align		4
.L_17:
        /*0034*/ 	.word	index@($__internal_1_$__cuda_sm20_div_rn_f64_full)
        /*0038*/ 	.word	0x00000000


	//----- nvinfo : EIATTR_FRAME_SIZE
	.align		4
.L_18:
        /*003c*/ 	.byte	0x04, 0x11
        /*003e*/ 	.short	(.L_20 - .L_19)
	.align		4
.L_19:
        /*0040*/ 	.word	index@($__internal_0_$__cuda_sm20_dblrcp_rn_slowpath_v3)
        /*0044*/ 	.word	0x00000000


	//----- nvinfo : EIATTR_FRAME_SIZE
	.align		4
.L_20:
        /*0048*/ 	.byte	0x04, 0x11
        /*004a*/ 	.short	(.L_22 - .L_21)
	.align		4
.L_21:
        /*004c*/ 	.word	index@(draw_pareto_runtimes)
        /*0050*/ 	.word	0x00000000


	//----- nvinfo : EIATTR_REGCOUNT
	.align		4
.L_22:
        /*0054*/ 	.byte	0x04, 0x2f
        /*0056*/ 	.short	(.L_24 - .L_23)
	.align		4
.L_23:
        /*0058*/ 	.word	index@(init_config)
        /*005c*/ 	.word	0x00000020


	//----- nvinfo : EIATTR_FRAME_SIZE
	.align		4
.L_24:
        /*0060*/ 	.byte	0x04, 0x11
        /*0062*/ 	.short	(.L_26 - .L_25)
	.align		4
.L_25:
        /*0064*/ 	.word	index@(init_config)
        /*0068*/ 	.word	0x00000000


	//----- nvinfo : EIATTR_MIN_STACK_SIZE
	.align		4
.L_26:
        /*006c*/ 	.byte	0x04, 0x12
        /*006e*/ 	.short	(.L_28 - .L_27)
	.align		4
.L_27:
        /*0070*/ 	.word	index@(init_config)
        /*0074*/ 	.word	0x00000000


	//----- nvinfo : EIATTR_MIN_STACK_SIZE
	.align		4
.L_28:
        /*0078*/ 	.byte	0x04, 0x12
        /*007a*/ 	.short	(.L_30 - .L_29)
	.align		4
.L_29:
        /*007c*/ 	.word	index@(draw_pareto_runtimes)
        /*0080*/ 	.word	0x00000000


	//----- nvinfo : EIATTR_MIN_STACK_SIZE
	.align		4
.L_30:
        /*0084*/ 	.byte	0x04, 0x12
        /*0086*/ 	.short	(.L_32 - .L_31)
	.align		4
.L_31:
        /*0088*/ 	.word	index@(initrand)
        /*008c*/ 	.word	0x00000000
.L_32:


//--------------------- .nv.compat                --------------------------
	.section	.nv.compat,"",@"SHT_CUDA_COMPAT_INFO"
	.align	4
        /*0000*/ 	.byte	0x02, 0x09, 0x00, 0x00, 0x02, 0x02, 0x01, 0x00, 0x02, 0x05, 0x05, 0x00, 0x03, 0x07, 0x01, 0x01
        /*0010*/ 	.byte	0x02, 0x03, 0x00, 0x00, 0x02, 0x06, 0x01, 0x00, 0x04, 0x0b, 0x08, 0x00, 0x01, 0x00, 0x00, 0x00
        /*0020*/ 	.byte	0x00, 0x00, 0x00, 0x00


//--------------------- .nv.info.init_config      --------------------------
	.section	.nv.info.init_config,"",@"SHT_CUDA_INFO"
	.sectionflags	@""
	.align	4


	//----- nvinfo : EIATTR_CUDA_API_VERSION
	.align		4
        /*0000*/ 	.byte	0x04, 0x37
        /*0002*/ 	.short	(.L_34 - .L_33)
.L_33:
        /*0004*/ 	.word	0x00000082


	//----- nvinfo : EIATTR_KPARAM_INFO
	.align		4
.L_34:
        /*0008*/ 	.byte	0x04, 0x17
        /*000a*/ 	.short	(.L_36 - .L_35)
.L_35:
        /*000c*/ 	.word	0x00000000
        /*0010*/ 	.short	0x0006
        /*0012*/ 	.short	0x0030
        /*0014*/ 	.byte	0x00, 0xf0, 0x11, 0x00


	//----- nvinfo : EIATTR_KPARAM_INFO
	.align		4
.L_36:
        /*0018*/ 	.byte	0x04, 0x17
        /*001a*/ 	.short	(.L_38 - .L_37)
.L_37:
        /*001c*/ 	.word	0x00000000
        /*0020*/ 	.short	0x0005
        /*0022*/ 	.short	0x0028
        /*0024*/ 	.byte	0x00, 0xf0, 0x21, 0x00


	//----- nvinfo : EIATTR_KPARAM_INFO
	.align		4
.L_38:
        /*0028*/ 	.byte	0x04, 0x17
        /*002a*/ 	.short	(.L_40 - .L_39)
.L_39:
        /*002c*/ 	.word	0x00000000
        /*0030*/ 	.short	0x0004
        /*0032*/ 	.short	0x0020
        /*0034*/ 	.byte	0x00, 0xf0, 0x21, 0x00


	//----- nvinfo : EIATTR_KPARAM_INFO
	.align		4
.L_40:
        /*0038*/ 	.byte	0x04, 0x17
        /*003a*/ 	.short	(.L_42 - .L_41)
.L_41:
        /*003c*/ 	.word	0x00000000
        /*0040*/ 	.short	0x0003
        /*0042*/ 	.short	0x0018
        /*0044*/ 	.byte	0x00, 0xf5, 0x21, 0x00


	//----- nvinfo : EIATTR_KPARAM_INFO
	.align		4
.L_42:
        /*0048*/ 	.byte	0x04, 0x17
        /*004a*/ 	.short	(.L_44 - .L_43)
.L_43:
        /*004c*/ 	.word	0x00000000
        /*0050*/ 	.short	0x0002
        /*0052*/ 	.short	0x0010
        /*0054*/ 	.byte	0x00, 0xf5, 0x21, 0x00


	//----- nvinfo : EIATTR_KPARAM_INFO
	.align		4
.L_44:
        /*0058*/ 	.byte	0x04, 0x17
        /*005a*/ 	.short	(.L_46 - .L_45)
.L_45:
        /*005c*/ 	.word	0x00000000
        /*0060*/ 	.short	0x0001
        /*0062*/ 	.short	0x0008
        /*0064*/ 	.byte	0x00, 0xf5, 0x21, 0x00


	//----- nvinfo : EIATTR_KPARAM_INFO
	.align		4
.L_46:
        /*0068*/ 	.byte	0x04, 0x17
        /*006a*/ 	.short	(.L_48 - .L_47)
.L_47:
        /*006c*/ 	.word	0x00000000
        /*0070*/ 	.short	0x0000
        /*0072*/ 	.short	0x0000
        /*0074*/ 	.byte	0x00, 0xf5, 0x21, 0x00


	//----- nvinfo : EIATTR_SPARSE_MMA_MASK
	.align		4
.L_48:
        /*0078*/ 	.byte	0x03, 0x50
        /*007a*/ 	.short	0x0000


	//----- nvinfo : EIATTR_MAXREG_COUNT
	.align		4
        /*007c*/ 	.byte	0x03, 0x1b
        /*007e*/ 	.short	0x00ff


	//----- nvinfo : EIATTR_MERCURY_ISA_VERSION
	.align		4
        /*0080*/ 	.byte	0x03, 0x5f
        /*0082*/ 	.short	0x0101


	//----- nvinfo : EIATTR_VRC_CTA_INIT_COUNT
	.align		4
        /*0084*/ 	.byte	0x02, 0x4a
	.zero		1
	.zero		1


	//----- nvinfo : EIATTR_EXIT_INSTR_OFFSETS
	.align		4
        /*0088*/ 	.byte	0x04, 0x1c
        /*008a*/ 	.short	(.L_50 - .L_49)


	//   ....[0]....
.L_49:
        /*008c*/ 	.word	0x00000070


	//   ....[1]....
        /*0090*/ 	.word	0x00000570


	//----- nvinfo : EIATTR_CRS_STACK_SIZE
	.align		4
.L_50:
        /*0094*/ 	.byte	0x04, 0x1e
        /*0096*/ 	.short	(.L_52 - .L_51)
.L_51:
        /*0098*/ 	.word	0x00000000


	//----- nvinfo : EIATTR_CBANK_PARAM_SIZE
	.align		4
.L_52:
        /*009c*/ 	.byte	0x03, 0x19
        /*009e*/ 	.short	0x0034


	//----- nvinfo : EIATTR_PARAM_CBANK
	.align		4
        /*00a0*/ 	.byte	0x04, 0x0a
        /*00a2*/ 	.short	(.L_54 - .L_53)
	.align		4
.L_53:
        /*00a4*/ 	.word	index@(.nv.constant0.init_config)
        /*00a8*/ 	.short	0x0380
        /*00aa*/ 	.short	0x0034


	//----- nvinfo : EIATTR_SW_WAR
	.align		4
.L_54:
        /*00ac*/ 	.byte	0x04, 0x36
        /*00ae*/ 	.short	(.L_56 - .L_55)
.L_55:
        /*00b0*/ 	.word	0x00000008
.L_56:


//--------------------- .nv.info.draw_pareto_runtimes --------------------------
	.section	.nv.info.draw_pareto_runtimes,"",@"SHT_CUDA_INFO"
	.sectionflags	@""
	.align	4


	//----- nvinfo : EIATTR_CUDA_API_VERSION
	.align		4
        /*0000*/ 	.byte	0x04, 0x37
        /*0002*/ 	.short	(.L_58 - .L_57)
.L_57:
        /*0004*/ 	.word	0x00000082


	//----- nvinfo : EIATTR_KPARAM_INFO
	.align		4
.L_58:
        /*0008*/ 	.byte	0x04, 0x17
        /*000a*/ 	.short	(.L_60 - .L_59)
.L_59:
        /*000c*/ 	.word	0x00000000
        /*0010*/ 	.short	0x0004
        /*0012*/ 	.short	0x0020
        /*0014*/ 	.byte	0x00, 0xf0, 0x21, 0x00


	//----- nvinfo : EIATTR_KPARAM_INFO
	.align		4
.L_60:
        /*0018*/ 	.byte	0x04, 0x17
        /*001a*/ 	.short	(.L_62 - .L_61)
.L_61:
        /*001c*/ 	.word	0x00000000
        /*0020*/ 	.short	0x0003
        /*0022*/ 	.short	0x0018
        /*0024*/ 	.byte	0x00, 0xf0, 0x21, 0x00


	//----- nvinfo : EIATTR_KPARAM_INFO
	.align		4
.L_62:
        /*0028*/ 	.byte	0x04, 0x17
        /*002a*/ 	.short	(.L_64 - .L_63)
.L_63:
        /*002c*/ 	.word	0x00000000
        /*0030*/ 	.short	0x0002
        /*0032*/ 	.short	0x0010
        /*0034*/ 	.byte	0x00, 0xf0, 0x11, 0x00


	//----- nvinfo : EIATTR_KPARAM_INFO
	.align		4
.L_64:
        /*0038*/ 	.byte	0x04, 0x17
        /*003a*/ 	.short	(.L_66 - .L_65)
.L_65:
        /*003c*/ 	.word	0x00000000
        /*0040*/ 	.short	0x0001
        /*0042*/ 	.short	0x0008
        /*0044*/ 	.byte	0x00, 0xf5, 0x21, 0x00


	//----- nvinfo : EIATTR_KPARAM_INFO
	.align		4
.L_66:
        /*0048*/ 	.byte	0x04, 0x17
        /*004a*/ 	.short	(.L_68 - .L_67)
.L_67:
        /*004c*/ 	.word	0x00000000
        /*0050*/ 	.short	0x0000
        /*0052*/ 	.short	0x0000
        /*0054*/ 	.byte	0x00, 0xf5, 0x21, 0x00


	//----- nvinfo : EIATTR_SPARSE_MMA_MASK
	.align		4
.L_68:
        /*0058*/ 	.byte	0x03, 0x50
        /*005a*/ 	.short	0x0000


	//----- nvinfo : EIATTR_MAXREG_COUNT
	.align		4
        /*005c*/ 	.byte	0x03, 0x1b
        /*005e*/ 	.short	0x00ff


	//----- nvinfo : EIATTR_MERCURY_ISA_VERSION
	.align		4
        /*0060*/ 	.byte	0x03, 0x5f
        /*0062*/ 	.short	0x0101


	//----- nvinfo : EIATTR_VRC_CTA_INIT_COUNT
	.align		4
        /*0064*/ 	.byte	0x02, 0x4a
	.zero		1
	.zero		1


	//----- nvinfo : EIATTR_EXIT_INSTR_OFFSETS
	.align		4
        /*0068*/ 	.byte	0x04, 0x1c
        /*006a*/ 	.short	(.L_70 - .L_69)


	//   ....[0]....
.L_69:
        /*006c*/ 	.word	0x00000070


	//   ....[1]....
        /*0070*/ 	.word	0x00000bd0


	//   ....[2]....
        /*0074*/ 	.word	0x00001210


	//----- nvinfo : EIATTR_CRS_STACK_SIZE
	.align		4
.L_70:
        /*0078*/ 	.byte	0x04, 0x1e
        /*007a*/ 	.short	(.L_72 - .L_71)
.L_71:
        /*007c*/ 	.word	0x00000000


	//----- nvinfo : EIATTR_CBANK_PARAM_SIZE
	.align		4
.L_72:
        /*0080*/ 	.byte	0x03, 0x19
        /*0082*/ 	.short	0x0028


	//----- nvinfo : EIATTR_PARAM_CBANK
	.align		4
        /*0084*/ 	.byte	0x04, 0x0a
        /*0086*/ 	.short	(.L_74 - .L_73)
	.align		4
.L_73:
        /*0088*/ 	.word	index@(.nv.constant0.draw_pareto_runtimes)
        /*008c*/ 	.short	0x0380
        /*008e*/ 	.short	0x0028


	//----- nvinfo : EIATTR_SW_WAR
	.align		4
.L_74:
        /*0090*/ 	.byte	0x04, 0x36
        /*0092*/ 	.short	(.L_76 - .L_75)
.L_75:
        /*0094*/ 	.word	0x00000008
.L_76:


//--------------------- .nv.info.initrand         --------------------------
	.section	.nv.info.initrand,"",@"SHT_CUDA_INFO"
	.sectionflags	@""
	.align	4


	//----- nvinfo : EIATTR_CUDA_API_VERSION
	.align		4
        /*0000*/ 	.byte	0x04, 0x37
        /*0002*/ 	.short	(.L_78 - .L_77)
.L_77:
        /*0004*/ 	.word	0x00000082


	//----- nvinfo : EIATTR_KPARAM_INFO
	.align		4
.L_78:
        /*0008*/ 	.byte	0x04, 0x17
        /*000a*/ 	.short	(.L_80 - .L_79)
.L_79:
        /*000c*/ 	.word	0x00000000
        /*0010*/ 	.short	0x0001
        /*0012*/ 	.short	0x0008
        /*0014*/ 	.byte	0x00, 0xf0, 0x11, 0x00


	//----- nvinfo : EIATTR_KPARAM_INFO
	.align		4
.L_80:
        /*0018*/ 	.byte	0x04, 0x17
        /*001a*/ 	.short	(.L_82 - .L_81)
.L_81:
        /*001c*/ 	.word	0x00000000
        /*0020*/ 	.short	0x0000
        /*0022*/ 	.short	0x0000
        /*0024*/ 	.byte	0x00, 0xf5, 0x21, 0x00


	//----- nvinfo : EIATTR_SPARSE_MMA_MASK
	.align		4
.L_82:
        /*0028*/ 	.byte	0x03, 0x50
        /*002a*/ 	.short	0x0000


	//----- nvinfo : EIATTR_MAXREG_COUNT
	.align		4
        /*002c*/ 	.byte	0x03, 0x1b
        /*002e*/ 	.short	0x00ff


	//----- nvinfo : EIATTR_MERCURY_ISA_VERSION
	.align		4
        /*0030*/ 	.byte	0x03, 0x5f
        /*0032*/ 	.short	0x0101


	//----- nvinfo : EIATTR_VRC_CTA_INIT_COUNT
	.align		4
        /*0034*/ 	.byte	0x02, 0x4a
	.zero		1
	.zero		1


	//----- nvinfo : EIATTR_EXIT_INSTR_OFFSETS
	.align		4
        /*0038*/ 	.byte	0x04, 0x1c
        /*003a*/ 	.short	(.L_84 - .L_83)


	//   ....[0]....
.L_83:
        /*003c*/ 	.word	0x00000070


	//   ....[1]....
        /*0040*/ 	.word	0x00000f80


	//----- nvinfo : EIATTR_CRS_STACK_SIZE
	.align		4
.L_84:
        /*0044*/ 	.byte	0x04, 0x1e
        /*0046*/ 	.short	(.L_86 - .L_85)
.L_85:
        /*0048*/ 	.word	0x00000000


	//----- nvinfo : EIATTR_CBANK_PARAM_SIZE
	.align		4
.L_86:
        /*004c*/ 	.byte	0x03, 0x19
        /*004e*/ 	.short	0x000c


	//----- nvinfo : EIATTR_PARAM_CBANK
	.align		4
        /*0050*/ 	.byte	0x04, 0x0a
        /*0052*/ 	.short	(.L_88 - .L_87)
	.align		4
.L_87:
        /*0054*/ 	.word	index@(.nv.constant0.initrand)
        /*0058*/ 	.short	0x0380
        /*005a*/ 	.short	0x000c


	//----- nvinfo : EIATTR_SW_WAR
	.align		4
.L_88:
        /*005c*/ 	.byte	0x04, 0x36
        /*005e*/ 	.short	(.L_90 - .L_89)
.L_89:
        /*0060*/ 	.word	0x00000008
.L_90:


//--------------------- .nv.callgraph             --------------------------
	.section	.nv.callgraph,"",@"SHT_CUDA_CALLGRAPH"
	.align	4
	.sectionentsize	8
	.align		4
        /*0000*/ 	.word	0x00000000
	.align		4
        /*0004*/ 	.word	0xffffffff
	.align		4
        /*0008*/ 	.word	0x00000000
	.align		4
        /*000c*/ 	.word	0xfffffffe
	.align		4
        /*0010*/ 	.word	0x00000000
	.align		4
        /*0014*/ 	.word	0xfffffffd
	.align		4
        /*0018*/ 	.word	0x00000000
	.align		4
        /*001c*/ 	.word	0xfffffffc


//--------------------- .nv.constant4             --------------------------
	.section	.nv.constant4,"a",@progbits
	.align	8
	.align		8
.nv.constant4:
        /*0000*/ 	.dword	precalc_xorwow_matrix
	.align		8
        /*0008*/ 	.dword	precalc_xorwow_offset_matrix
	.align		8
        /*0010*/ 	.dword	mrg32k3aM1
	.align		8
        /*0018*/ 	.dword	mrg32k3aM2
	.align		8
        /*0020*/ 	.dword	mrg32k3aM1SubSeq
	.align		8
        /*0028*/ 	.dword	mrg32k3aM2SubSeq
	.align		8
        /*0030*/ 	.dword	mrg32k3aM1Seq
	.align		8
        /*0038*/ 	.dword	mrg32k3aM2Seq


//--------------------- .nv.constant3             --------------------------
	.section	.nv.constant3,"a",@progbits
	.align	8
.nv.constant3:
	.type		__cr_lgamma_table,@object
	.size		__cr_lgamma_table,(.L_8 - __cr_lgamma_table)
__cr_lgamma_table:
        /*0000*/ 	.byte	0x00, 0x00, 0x00, 0x00, 0x00, 0x00, 0x00, 0x00, 0x00, 0x00, 0x00, 0x00, 0x00, 0x00, 0x00, 0x00
        /*0010*/ 	.byte	0xef, 0x39, 0xfa, 0xfe, 0x42, 0x2e, 0xe6, 0x3f, 0x02, 0x20, 0x2a, 0xfa, 0x0b, 0xab, 0xfc, 0x3f
        /*0020*/ 	.byte	0xf9, 0x2c, 0x92, 0x7c, 0xa7, 0x6c, 0x09, 0x40, 0xc9, 0x79, 0x44, 0x3c, 0x64, 0x26, 0x13, 0x40
        /*0030*/ 	.byte	0xca, 0x01, 0xcf, 0x3a, 0x27, 0x51, 0x1a, 0x40, 0x30, 0xcc, 0x2d, 0xf3, 0xe1, 0x0c, 0x21, 0x40
        /*0040*/ 	.byte	0x0d, 0xb7, 0xfc, 0x82, 0x8e, 0x35, 0x25, 0x40
.L_8:


//--------------------- .text.init_config         --------------------------
	.section	.text.init_config,"ax",@progbits
	.align	128
        .global         init_config
        .type           init_config,@function
        .size           init_config,(.L_x_43 - init_config)
        .other          init_config,@"STO_CUDA_ENTRY STV_DEFAULT"
init_config:
.text.init_config:
[----:B------:R-:W-:Y:S01]  /*0000*/  LDC R1, c[0x0][0x37c] ;  /* 0x0000df00ff017b82 */ /* 0x000fe20000000800 */
[----:B------:R-:W0:Y:S07]  /*0010*/  S2R R15, SR_TID.X ;  /* 0x00000000000f7919 */ /* 0x000e2e0000002100 */
[----:B------:R-:W0:Y:S01]  /*0020*/  S2UR UR4, SR_CTAID.X ;  /* 0x00000000000479c3 */ /* 0x000e220000002500 */
[----:B------:R-:W1:Y:S07]  /*0030*/  LDCU UR5, c[0x0][0x3b0] ;  /* 0x00007600ff0577ac */ /* 0x000e6e0008000800 */
[----:B------:R-:W0:Y:S02]  /*0040*/  LDC R0, c[0x0][0x360] ;  /* 0x0000d800ff007b82 */ /* 0x000e240000000800 */
[----:B0-----:R-:W-:-:S05]  /*0050*/  IMAD R15, R0, UR4, R15 ;  /* 0x00000004000f7c24 */ /* 0x001fca000f8e020f */
[----:B-1----:R-:W-:-:S13]  /*0060*/  ISETP.GE.AND P0, PT, R15, UR5, PT ;  /* 0x000000050f007c0c */ /* 0x002fda000bf06270 */
[----:B------:R-:W-:Y:S05]  /*0070*/  @P0 EXIT ;  /* 0x000000000000094d */ /* 0x000fea0003800000 */
[----:B------:R-:W0:Y:S01]  /*0080*/  LDC.64 R2, c[0x0][0x380] ;  /* 0x0000e000ff027b82 */ /* 0x000e220000000a00 */
[----:B------:R-:W1:Y:S01]  /*0090*/  LDCU UR4, c[0x0][0x370] ;  /* 0x00006e00ff0477ac */ /* 0x000e620008000800 */
[----:B------:R-:W2:Y:S06]  /*00a0*/  LDCU.64 UR6, c[0x0][0x358] ;  /* 0x00006b00ff0677ac */ /* 0x000eac0008000a00 */
[----:B------:R-:W3:Y:S01]  /*00b0*/  LDC.64 R4, c[0x0][0x388] ;  /* 0x0000e200ff047b82 */ /* 0x000ee20000000a00 */
[----:B------:R-:W4:Y:S07]  /*00c0*/  LDCU.64 UR8, c[0x0][0x3a8] ;  /* 0x00007500ff0877ac */ /* 0x000f2e0008000a00 */
[----:B------:R-:W0:Y:S01]  /*00d0*/  LDC.64 R6, c[0x0][0x390] ;  /* 0x0000e400ff067b82 */ /* 0x000e220000000a00 */
[----:B-1----:R-:W-:-:S07]  /*00e0*/  IMAD R0, R0, UR4, RZ ;  /* 0x0000000400007c24 */ /* 0x002fce000f8e02ff */
[----:B--2---:R-:W1:Y:S02]  /*00f0*/  LDC.64 R8, c[0x0][0x398] ;  /* 0x0000e600ff087b82 */ /* 0x004e640000000a00 */
.L_x_0:
[----:B---3--:R-:W-:-:S04]  /*0100*/  IMAD.WIDE R18, R15, 0x8, R4 ;  /* 0x000000080f127825 */ /* 0x008fc800078e0204 */
[----:B0-----:R-:W-:Y:S01]  /*0110*/  IMAD.WIDE R10, R15, 0x30, R2 ;  /* 0x000000300f0a7825 */ /* 0x001fe200078e0202 */
[----:B------:R0:W-:Y:S04]  /*0120*/  STG.E.64 desc[UR6][R18.64], RZ ;  /* 0x000000ff12007986 */ /* 0x0001e8000c101b06 */
[----:B------:R-:W2:Y:S04]  /*0130*/  LDG.E.64 R12, desc[UR6][R10.64] ;  /* 0x000000060a0c7981 */ /* 0x000ea8000c1e1b00 */
[----:B------:R-:W3:Y:S04]  /*0140*/  LDG.E.64 R16, desc[UR6][R10.64+0x10] ;  /* 0x000010060a107981 */ /* 0x000ee8000c1e1b00 */
[----:B------:R-:W5:Y:S01]  /*0150*/  LDG.E.64 R20, desc[UR6][R10.64+0x8] ;  /* 0x000008060a147981 */ /* 0x000f62000c1e1b00 */
[----:B--2---:R-:W-:-:S04]  /*0160*/  SHF.R.U32.HI R14, RZ, 0x2, R13 ;  /* 0x00000002ff0e7819 */ /* 0x004fc8000001160d */
[----:B------:R-:W-:Y:S01]  /*0170*/  LOP3.LUT R14, R14, R13, RZ, 0x3c, !PT ;  /* 0x0000000d0e0e7212 */ /* 0x000fe200078e3cff */
[----:B---3--:R-:W-:Y:S01]  /*0180*/  IMAD.SHL.U32 R13, R17, 0x10, RZ ;  /* 0x00000010110d7824 */ /* 0x008fe200078e00ff */
[----:B------:R-:W-:Y:S01]  /*0190*/  STG.E.64 desc[UR6][R10.64+0x8], R16 ;  /* 0x000008100a007986 */ /* 0x000fe2000c101b06 */
[----:B-----5:R-:W-:Y:S02]  /*01a0*/  SHF.R.U32.HI R23, RZ, 0x2, R20 ;  /* 0x00000002ff177819 */ /* 0x020fe40000011614 */
[----:B------:R-:W-:Y:S02]  /*01b0*/  IMAD.SHL.U32 R22, R14, 0x2, RZ ;  /* 0x000000020e167824 */ /* 0x000fe400078e00ff */
[----:B------:R-:W-:Y:S01]  /*01c0*/  LOP3.LUT R23, R23, R20, RZ, 0x3c, !PT ;  /* 0x0000001417177212 */ /* 0x000fe200078e3cff */
[----:B------:R-:W-:Y:S02]  /*01d0*/  VIADD R20, R12, 0xb0f8a ;  /* 0x000b0f8a0c147836 */ /* 0x000fe40000000000 */
[----:B------:R-:W-:-:S02]  /*01e0*/  LOP3.LUT R22, R14, R22, R13, 0x96, !PT ;  /* 0x000000160e167212 */ /* 0x000fc400078e960d */
[----:B------:R-:W-:Y:S02]  /*01f0*/  IMAD.SHL.U32 R13, R23, 0x2, RZ ;  /* 0x00000002170d7824 */ /* 0x000fe400078e00ff */
[----:B0-----:R-:W-:Y:S01]  /*0200*/  LOP3.LUT R18, R22, R17, RZ, 0x3c, !PT ;  /* 0x0000001116127212 */ /* 0x001fe200078e3cff */
[----:B------:R-:W-:Y:S03]  /*0210*/  STG.E.64 desc[UR6][R10.64], R20 ;  /* 0x000000140a007986 */ /* 0x000fe6000c101b06 */
[----:B------:R-:W-:Y:S01]  /*0220*/  IADD3 R25, PT, PT, R12, 0x587c5, R18 ;  /* 0x000587c50c197810 */ /* 0x000fe20007ffe012 */
[----:B------:R-:W-:Y:S02]  /*0230*/  IMAD.SHL.U32 R14, R18, 0x10, RZ ;  /* 0x00000010120e7824 */ /* 0x000fe400078e00ff */
[----:B------:R-:W-:-:S03]  /*0240*/  IMAD.MOV.U32 R12, RZ, RZ, 0x0 ;  /* 0x00000000ff0c7424 */ /* 0x000fc600078e00ff */
[----:B------:R-:W-:-:S04]  /*0250*/  LOP3.LUT R13, R23, R13, R14, 0x96, !PT ;  /* 0x0000000d170d7212 */ /* 0x000fc800078e960e */
[----:B------:R-:W-:Y:S01]  /*0260*/  LOP3.LUT R19, R13, R18, RZ, 0x3c, !PT ;  /* 0x000000120d137212 */ /* 0x000fe200078e3cff */
[----:B------:R-:W-:-:S04]  /*0270*/  IMAD.MOV.U32 R13, RZ, RZ, 0x3ca00000 ;  /* 0x3ca00000ff0d7424 */ /* 0x000fc800078e00ff */
[----:B------:R-:W-:Y:S01]  /*0280*/  IMAD.IADD R22, R19, 0x1, R20 ;  /* 0x0000000113167824 */ /* 0x000fe200078e0214 */
[----:B------:R-:W-:Y:S03]  /*0290*/  STG.E.64 desc[UR6][R10.64+0x10], R18 ;  /* 0x000010120a007986 */ /* 0x000fe6000c101b06 */
[----:B------:R-:W-:-:S03]  /*02a0*/  IMAD.WIDE.U32 R22, R22, 0x200000, RZ ;  /* 0x0020000016167825 */ /* 0x000fc600078e00ff */
[----:B------:R-:W-:Y:S02]  /*02b0*/  LOP3.LUT R24, R22, R25, RZ, 0x3c, !PT ;  /* 0x0000001916187212 */ /* 0x000fe400078e3cff */
[----:B------:R-:W-:-:S04]  /*02c0*/  MOV R25, R23 ;  /* 0x0000001700197202 */ /* 0x000fc80000000f00 */
[----:B------:R-:W0:Y:S02]  /*02d0*/  I2F.F64.U64 R22, R24 ;  /* 0x0000001800167312 */ /* 0x000e240000301800 */
[----:B0-----:R-:W-:-:S08]  /*02e0*/  DFMA R22, R22, R12, 5.5511151231257827021e-17 ;  /* 0x3c9000001616742b */ /* 0x001fd0000000000c */
[----:B------:R-:W-:-:S08]  /*02f0*/  DADD R22, R22, -0.5 ;  /* 0xbfe0000016167429 */ /* 0x000fd00000000000 */
[----:B----4-:R-:W-:Y:S01]  /*0300*/  DMUL R28, R22, UR8 ;  /* 0x00000008161c7c28 */ /* 0x010fe20008000000 */
[----:B------:R-:W-:-:S06]  /*0310*/  IMAD.WIDE R22, R15, 0x8, R6 ;  /* 0x000000080f167825 */ /* 0x000fcc00078e0206 */
[----:B------:R0:W-:Y:S04]  /*0320*/  STG.E.64 desc[UR6][R22.64], R28 ;  /* 0x0000001c16007986 */ /* 0x0001e8000c101b06 */
[----:B------:R-:W2:Y:S04]  /*0330*/  LDG.E.64 R26, desc[UR6][R10.64] ;  /* 0x000000060a1a7981 */ /* 0x000ea8000c1e1b00 */
[----:B------:R-:W3:Y:S04]  /*0340*/  LDG.E.64 R24, desc[UR6][R10.64+0x8] ;  /* 0x000008060a187981 */ /* 0x000ee8000c1e1b00 */
[----:B0-----:R-:W4:Y:S01]  /*0350*/  LDG.E.64 R22, desc[UR6][R10.64+0x10] ;  /* 0x000010060a167981 */ /* 0x001f22000c1e1b00 */
[----:B------:R-:W-:Y:S01]  /*0360*/  UMOV UR10, 0x54442d18 ;  /* 0x54442d18000a7882 */ /* 0x000fe20000000000 */
[----:B------:R-:W-:Y:S01]  /*0370*/  UMOV UR11, 0x400921fb ;  /* 0x400921fb000b7882 */ /* 0x000fe20000000000 */
[----:B--2---:R-:W-:-:S04]  /*0380*/  SHF.R.U32.HI R14, RZ, 0x2, R27 ;  /* 0x00000002ff0e7819 */ /* 0x004fc8000001161b */
[----:B------:R-:W-:-:S05]  /*0390*/  LOP3.LUT R14, R14, R27, RZ, 0x3c, !PT ;  /* 0x0000001b0e0e7212 */ /* 0x000fca00078e3cff */
[----:B------:R-:W-:Y:S02]  /*03a0*/  IMAD.SHL.U32 R16, R14, 0x2, RZ ;  /* 0x000000020e107824 */ /* 0x000fe400078e00ff */
[----:B----4-:R-:W-:Y:S01]  /*03b0*/  IMAD.SHL.U32 R27, R23, 0x10, RZ ;  /* 0x00000010171b7824 */ /* 0x010fe200078e00ff */
[----:B---3--:R-:W-:-:S04]  /*03c0*/  SHF.R.U32.HI R17, RZ, 0x2, R24 ;  /* 0x00000002ff117819 */ /* 0x008fc80000011618 */
[----:B------:R-:W-:Y:S02]  /*03d0*/  LOP3.LUT R16, R14, R16, R27, 0x96, !PT ;  /* 0x000000100e107212 */ /* 0x000fe400078e961b */
[----:B------:R-:W-:Y:S02]  /*03e0*/  LOP3.LUT R17, R17, R24, RZ, 0x3c, !PT ;  /* 0x0000001811117212 */ /* 0x000fe400078e3cff */
[----:B------:R-:W-:Y:S02]  /*03f0*/  LOP3.LUT R16, R16, R23, RZ, 0x3c, !PT ;  /* 0x0000001710107212 */ /* 0x000fe400078e3cff */
[----:B------:R-:W-:-:S03]  /*0400*/  SHF.L.U32 R18, R17, 0x1, RZ ;  /* 0x0000000111127819 */ /* 0x000fc600000006ff */
[----:B------:R-:W-:-:S05]  /*0410*/  IMAD.SHL.U32 R14, R16, 0x10, RZ ;  /* 0x00000010100e7824 */ /* 0x000fca00078e00ff */
[----:B------:R-:W-:Y:S01]  /*0420*/  LOP3.LUT R17, R17, R18, R14, 0x96, !PT ;  /* 0x0000001211117212 */ /* 0x000fe200078e960e */
[----:B------:R-:W-:-:S03]  /*0430*/  VIADD R18, R26, 0xb0f8a ;  /* 0x000b0f8a1a127836 */ /* 0x000fc60000000000 */
[----:B------:R-:W-:-:S05]  /*0440*/  LOP3.LUT R17, R17, R16, RZ, 0x3c, !PT ;  /* 0x0000001011117212 */ /* 0x000fca00078e3cff */
[----:B------:R-:W-:Y:S01]  /*0450*/  IMAD.IADD R20, R17, 0x1, R18 ;  /* 0x0000000111147824 */ /* 0x000fe200078e0212 */
[----:B------:R-:W-:-:S03]  /*0460*/  IADD3 R27, PT, PT, R26, 0x587c5, R16 ;  /* 0x000587c51a1b7810 */ /* 0x000fc60007ffe010 */
[----:B------:R-:W-:-:S03]  /*0470*/  IMAD.WIDE.U32 R20, R20, 0x200000, RZ ;  /* 0x0020000014147825 */ /* 0x000fc600078e00ff */
[----:B------:R-:W-:Y:S02]  /*0480*/  LOP3.LUT R26, R20, R27, RZ, 0x3c, !PT ;  /* 0x0000001b141a7212 */ /* 0x000fe400078e3cff */
[----:B------:R-:W-:-:S04]  /*0490*/  MOV R27, R21 ;  /* 0x00000015001b7202 */ /* 0x000fc80000000f00 */
[----:B------:R-:W0:Y:S02]  /*04a0*/  I2F.F64.U64 R20, R26 ;  /* 0x0000001a00147312 */ /* 0x000e240000301800 */
[----:B0-----:R-:W-:-:S08]  /*04b0*/  DFMA R20, R20, R12, 5.5511151231257827021e-17 ;  /* 0x3c9000001414742b */ /* 0x001fd0000000000c */
[----:B------:R-:W-:Y:S01]  /*04c0*/  DADD R20, R20, R20 ;  /* 0x0000000014147229 */ /* 0x000fe20000000014 */
[----:B------:R-:W-:Y:S02]  /*04d0*/  IMAD.MOV.U32 R19, RZ, RZ, R25 ;  /* 0x000000ffff137224 */ /* 0x000fe400078e0019 */
[----:B-1----:R-:W-:-:S05]  /*04e0*/  IMAD.WIDE R12, R15, 0x8, R8 ;  /* 0x000000080f0c7825 */ /* 0x002fca00078e0208 */
[----:B------:R-:W-:Y:S01]  /*04f0*/  DMUL R20, R20, UR10 ;  /* 0x0000000a14147c28 */ /* 0x000fe20008000000 */
[----:B------:R2:W-:Y:S01]  /*0500*/  STG.E.64 desc[UR6][R10.64+0x8], R22 ;  /* 0x000008160a007986 */ /* 0x0005e2000c101b06 */
[----:B------:R-:W-:-:S03]  /*0510*/  IMAD.IADD R15, R0, 0x1, R15 ;  /* 0x00000001000f7824 */ /* 0x000fc600078e020f */
[----:B------:R2:W-:Y:S04]  /*0520*/  STG.E.64 desc[UR6][R10.64], R18 ;  /* 0x000000120a007986 */ /* 0x0005e8000c101b06 */
[----:B------:R2:W-:Y:S04]  /*0530*/  STG.E.64 desc[UR6][R10.64+0x10], R16 ;  /* 0x000010100a007986 */ /* 0x0005e8000c101b06 */
[----:B------:R2:W-:Y:S01]  /*0540*/  STG.E.64 desc[UR6][R12.64], R20 ;  /* 0x000000140c007986 */ /* 0x0005e2000c101b06 */
[----:B------:R-:W-:-:S13]  /*0550*/  ISETP.GE.AND P0, PT, R15, UR5, PT ;  /* 0x000000050f007c0c */ /* 0x000fda000bf06270 */
[----:B--2---:R-:W-:Y:S05]  /*0560*/  @!P0 BRA `(.L_x_0) ;  /* 0xfffffff800e48947 */ /* 0x004fea000383ffff */
[----:B------:R-:W-:Y:S05]  /*0570*/  EXIT ;  /* 0x000000000000794d */ /* 0x000fea0003800000 */
.L_x_1:
[----:B------:R-:W-:-:S00]  /*0580*/  BRA `(.L_x_1) ;  /* 0xfffffffc00fc7947 */ /* 0x000fc0000383ffff */
[----:B------:R-:W-:-:S00]  /*0590*/  NOP ;  /* 0x0000000000007918 */ /* 0x000fc00000000000 */
        /* <DEDUP_REMOVED lines=14> */
.L_x_43:


//--------------------- .text.draw_pareto_runtimes --------------------------
	.section	.text.draw_pareto_runtimes,"ax",@progbits
	.align	128
        .global         draw_pareto_runtimes
        .type           draw_pareto_runtimes,@function
        .size           draw_pareto_runtimes,(.L_x_42 - draw_pareto_runtimes)
        .other          draw_pareto_runtimes,@"STO_CUDA_ENTRY STV_DEFAULT"
draw_pareto_runtimes:
.text.draw_pareto_runtimes:
        /* <DEDUP_REMOVED lines=8> */
[----:B------:R-:W0:Y:S01]  /*0080*/  LDCU UR6, c[0x0][0x3a4] ;  /* 0x00007480ff0677ac */ /* 0x000e220008000800 */
[----:B------:R-:W1:Y:S01]  /*0090*/  LDC.64 R12, c[0x0][0x3a0] ;  /* 0x0000e800ff0c7b82 */ /* 0x000e620000000a00 */
[----:B------:R-:W-:Y:S01]  /*00a0*/  IMAD.MOV.U32 R2, RZ, RZ, 0x1 ;  /* 0x00000001ff027424 */ /* 0x000fe200078e00ff */
[----:B------:R-:W2:Y:S01]  /*00b0*/  LDCU.64 UR4, c[0x0][0x398] ;  /* 0x00007300ff0477ac */ /* 0x000ea20008000a00 */
[----:B0-----:R-:W1:Y:S04]  /*00c0*/  MUFU.RCP64H R3, UR6 ;  /* 0x0000000600037d08 */ /* 0x001e680008001800 */
[----:B-1----:R-:W-:-:S08]  /*00d0*/  DFMA R4, R2, -R12, 1 ;  /* 0x3ff000000204742b */ /* 0x002fd0000000080c */
[----:B------:R-:W-:-:S08]  /*00e0*/  DFMA R4, R4, R4, R4 ;  /* 0x000000040404722b */ /* 0x000fd00000000004 */
[----:B------:R-:W-:Y:S02]  /*00f0*/  DFMA R4, R2, R4, R2 ;  /* 0x000000040204722b */ /* 0x000fe40000000002 */
[----:B------:R-:W-:-:S06]  /*0100*/  DADD R2, R12, -1 ;  /* 0xbff000000c027429 */ /* 0x000fcc0000000000 */
[----:B------:R-:W-:Y:S02]  /*0110*/  DFMA R10, R4, -R12, 1 ;  /* 0x3ff00000040a742b */ /* 0x000fe4000000080c */
[----:B--2---:R-:W-:-:S06]  /*0120*/  DMUL R8, R2, UR4 ;  /* 0x0000000402087c28 */ /* 0x004fcc0008000000 */
[----:B------:R-:W-:-:S04]  /*0130*/  DFMA R10, R4, R10, R4 ;  /* 0x0000000a040a722b */ /* 0x000fc80000000004 */
[----:B------:R-:W-:-:S04]  /*0140*/  FSETP.GEU.AND P1, PT, |R9|, 6.5827683646048100446e-37, PT ;  /* 0x036000000900780b */ /* 0x000fc80003f2e200 */
[----:B------:R-:W-:-:S08]  /*0150*/  DMUL R2, R8, R10 ;  /* 0x0000000a08027228 */ /* 0x000fd00000000000 */
[----:B------:R-:W-:-:S08]  /*0160*/  DFMA R4, R2, -R12, R8 ;  /* 0x8000000c0204722b */ /* 0x000fd00000000008 */
[----:B------:R-:W-:-:S10]  /*0170*/  DFMA R2, R10, R4, R2 ;  /* 0x000000040a02722b */ /* 0x000fd40000000002 */
[----:B------:R-:W-:-:S05]  /*0180*/  FFMA R4, RZ, UR6, R3 ;  /* 0x00000006ff047c23 */ /* 0x000fca0008000003 */
[----:B------:R-:W-:Y:S01]  /*0190*/  FSETP.GT.AND P0, PT, |R4|, 1.469367938527859385e-39, PT ;  /* 0x001000000400780b */ /* 0x000fe20003f04200 */
[----:B------:R-:W-:-:S12]  /*01a0*/  IMAD.MOV.U32 R4, RZ, RZ, R0 ;  /* 0x000000ffff047224 */ /* 0x000fd800078e0000 */
[----:B------:R-:W-:Y:S05]  /*01b0*/  @P0 BRA P1, `(.L_x_2) ;  /* 0x0000000000240947 */ /* 0x000fea0000800000 */
[----:B------:R-:W0:Y:S01]  /*01c0*/  LDCU.64 UR4, c[0x0][0x3a0] ;  /* 0x00007400ff0477ac */ /* 0x000e220008000a00 */
[----:B------:R-:W-:Y:S01]  /*01d0*/  IMAD.MOV.U32 R14, RZ, RZ, R8 ;  /* 0x000000ffff0e7224 */ /* 0x000fe200078e0008 */
[----:B------:R-:W-:Y:S01]  /*01e0*/  MOV R0, 0x230 ;  /* 0x0000023000007802 */ /* 0x000fe20000000f00 */
[----:B------:R-:W-:Y:S02]  /*01f0*/  IMAD.MOV.U32 R15, RZ, RZ, R9 ;  /* 0x000000ffff0f7224 */ /* 0x000fe400078e0009 */
[----:B0-----:R-:W-:Y:S02]  /*0200*/  IMAD.U32 R16, RZ, RZ, UR4 ;  /* 0x00000004ff107e24 */ /* 0x001fe4000f8e00ff */
[----:B------:R-:W-:-:S07]  /*0210*/  IMAD.U32 R17, RZ, RZ, UR5 ;  /* 0x00000005ff117e24 */ /* 0x000fce000f8e00ff */
[----:B------:R-:W-:Y:S05]  /*0220*/  CALL.REL.NOINC `($__internal_1_$__cuda_sm20_div_rn_f64_full) ;  /* 0x0000001000ac7944 */ /* 0x000fea0003c00000 */
[----:B------:R-:W-:Y:S02]  /*0230*/  IMAD.MOV.U32 R2, RZ, RZ, R22 ;  /* 0x000000ffff027224 */ /* 0x000fe400078e0016 */
[----:B------:R-:W-:-:S07]  /*0240*/  IMAD.MOV.U32 R3, RZ, RZ, R23 ;  /* 0x000000ffff037224 */ /* 0x000fce00078e0017 */
.L_x_2:
[----:B------:R-:W0:Y:S08]  /*0250*/  LDC R0, c[0x0][0x3a4] ;  /* 0x0000e900ff007b82 */ /* 0x000e300000000800 */
[----:B------:R-:W1:Y:S01]  /*0260*/  LDC.64 R12, c[0x0][0x3a0] ;  /* 0x0000e800ff0c7b82 */ /* 0x000e620000000a00 */
[----:B0-----:R-:W1:Y:S01]  /*0270*/  MUFU.RCP64H R9, R0 ;  /* 0x0000000000097308 */ /* 0x001e620000001800 */
[----:B------:R-:W-:-:S05]  /*0280*/  VIADD R8, R0, 0x300402 ;  /* 0x0030040200087836 */ /* 0x000fca0000000000 */
[----:B------:R-:W-:Y:S01]  /*0290*/  FSETP.GEU.AND P0, PT, |R8|, 5.8789094863358348022e-39, PT ;  /* 0x004004020800780b */ /* 0x000fe20003f0e200 */
[----:B-1----:R-:W-:-:S08]  /*02a0*/  DFMA R10, R8, -R12, 1 ;  /* 0x3ff00000080a742b */ /* 0x002fd0000000080c */
[----:B------:R-:W-:-:S08]  /*02b0*/  DFMA R10, R10, R10, R10 ;  /* 0x0000000a0a0a722b */ /* 0x000fd0000000000a */
[----:B------:R-:W-:-:S08]  /*02c0*/  DFMA R10, R8, R10, R8 ;  /* 0x0000000a080a722b */ /* 0x000fd00000000008 */
[----:B------:R-:W-:-:S08]  /*02d0*/  DFMA R12, R10, -R12, 1 ;  /* 0x3ff000000a0c742b */ /* 0x000fd0000000080c */
[----:B------:R-:W-:Y:S01]  /*02e0*/  DFMA R12, R10, R12, R10 ;  /* 0x0000000c0a0c722b */ /* 0x000fe2000000000a */
[----:B------:R-:W-:Y:S10]  /*02f0*/  @P0 BRA `(.L_x_3) ;  /* 0x0000000000100947 */ /* 0x000ff40003800000 */
[----:B------:R-:W-:-:S05]  /*0300*/  LOP3.LUT R0, R0, 0x7fffffff, RZ, 0xc0, !PT ;  /* 0x7fffffff00007812 */ /* 0x000fca00078ec0ff */
[----:B------:R-:W-:Y:S01]  /*0310*/  VIADD R5, R0, 0xfff00000 ;  /* 0xfff0000000057836 */ /* 0x000fe20000000000 */
[----:B------:R-:W-:-:S07]  /*0320*/  MOV R0, 0x340 ;  /* 0x0000034000007802 */ /* 0x000fce0000000f00 */
[----:B------:R-:W-:Y:S05]  /*0330*/  CALL.REL.NOINC `($__internal_0_$__cuda_sm20_dblrcp_rn_slowpath_v3) ;  /* 0x0000000c00b87944 */ /* 0x000fea0003c00000 */
.L_x_3:
[----:B------:R-:W-:Y:S01]  /*0340*/  SHF.R.U32.HI R0, RZ, 0x14, R13 ;  /* 0x00000014ff007819 */ /* 0x000fe2000001160d */
[----:B------:R-:W0:Y:S01]  /*0350*/  LDCU UR4, c[0x0][0x370] ;  /* 0x00006e00ff0477ac */ /* 0x000e220008000800 */
[----:B------:R-:W1:Y:S01]  /*0360*/  LDC.64 R10, c[0x0][0x388] ;  /* 0x0000e200ff0a7b82 */ /* 0x000e620000000a00 */
[----:B------:R-:W-:Y:S01]  /*0370*/  DSETP.NAN.AND P3, PT, R12, R12, PT ;  /* 0x0000000c0c00722a */ /* 0x000fe20003f68000 */
[----:B------:R-:W-:Y:S01]  /*0380*/  LOP3.LUT R0, R0, 0x7ff, RZ, 0xc0, !PT ;  /* 0x000007ff00007812 */ /* 0x000fe200078ec0ff */
[----:B------:R-:W2:Y:S01]  /*0390*/  LDCU.64 UR6, c[0x0][0x358] ;  /* 0x00006b00ff0677ac */ /* 0x000ea20008000a00 */
[----:B------:R-:W-:-:S03]  /*03a0*/  ISETP.GE.AND P2, PT, R13, RZ, PT ;  /* 0x000000ff0d00720c */ /* 0x000fc60003f46270 */
[----:B------:R-:W-:Y:S01]  /*03b0*/  VIADD R9, R0, 0xfffffc0c ;  /* 0xfffffc0c00097836 */ /* 0x000fe20000000000 */
[----:B------:R-:W3:Y:S01]  /*03c0*/  LDC.64 R30, c[0x0][0x388] ;  /* 0x0000e200ff1e7b82 */ /* 0x000ee20000000a00 */
[----:B------:R-:W4:Y:S01]  /*03d0*/  LDCU UR11, c[0x0][0x390] ;  /* 0x00007200ff0b77ac */ /* 0x000f220008000800 */
[----:B------:R-:W-:Y:S02]  /*03e0*/  SEL R32, RZ, 0x7ff00000, !P2 ;  /* 0x7ff00000ff207807 */ /* 0x000fe40005000000 */
[CC--:B------:R-:W-:Y:S01]  /*03f0*/  SHF.L.U32 R5, R12.reuse, R9.reuse, RZ ;  /* 0x000000090c057219 */ /* 0x0c0fe200000006ff */
[----:B------:R-:W1:Y:S01]  /*0400*/  LDCU UR10, c[0x0][0x390] ;  /* 0x00007200ff0a77ac */ /* 0x000e620008000800 */
[----:B------:R-:W-:Y:S02]  /*0410*/  SHF.L.U64.HI R6, R12, R9, R13 ;  /* 0x000000090c067219 */ /* 0x000fe4000001020d */
[----:B------:R-:W-:Y:S01]  /*0420*/  ISETP.NE.U32.AND P0, PT, R5, RZ, PT ;  /* 0x000000ff0500720c */ /* 0x000fe20003f05070 */
[----:B------:R1:W1:Y:S01]  /*0430*/  FRND.F64.TRUNC R8, R12 ;  /* 0x0000000c00087313 */ /* 0x000262000030d800 */
[----:B0-----:R-:W-:-:S02]  /*0440*/  IMAD R7, R7, UR4, RZ ;  /* 0x0000000407077c24 */ /* 0x001fc4000f8e02ff */
[----:B------:R-:W-:-:S13]  /*0450*/  ISETP.NE.AND.EX P0, PT, R6, -0x80000000, PT, P0 ;  /* 0x800000000600780c */ /* 0x000fda0003f05300 */
[----:B------:R-:W-:Y:S01]  /*0460*/  DSETP.NEU.AND P1, PT, |R12|, 0.5, !P0 ;  /* 0x3fe000000c00742a */ /* 0x000fe2000472d200 */
[----:B--2-4-:R-:W-:-:S13]  /*0470*/  @P3 BRA `(.L_x_4) ;  /* 0x0000000400d83947 */ /* 0x014fda0003800000 */
.L_x_13:
[----:B-1----:R-:W-:-:S05]  /*0480*/  IMAD.WIDE R16, R4, 0x30, R10 ;  /* 0x0000003004107825 */ /* 0x002fca00078e020a */
[----:B------:R-:W2:Y:S04]  /*0490*/  LDG.E.64 R22, desc[UR6][R16.64] ;  /* 0x0000000610167981 */ /* 0x000ea8000c1e1b00 */
[----:B------:R-:W4:Y:S04]  /*04a0*/  LDG.E.64 R18, desc[UR6][R16.64+0x10] ;  /* 0x0000100610127981 */ /* 0x000f28000c1e1b00 */
[----:B------:R-:W5:Y:S01]  /*04b0*/  LDG.E.64 R20, desc[UR6][R16.64+0x8] ;  /* 0x0000080610147981 */ /* 0x000f62000c1e1b00 */
[----:B------:R-:W-:Y:S01]  /*04c0*/  BSSY.RECONVERGENT B0, `(.L_x_5) ;  /* 0x0000035000007945 */ /* 0x000fe20003800200 */
[----:B--2---:R-:W-:-:S04]  /*04d0*/  SHF.R.U32.HI R0, RZ, 0x2, R23 ;  /* 0x00000002ff007819 */ /* 0x004fc80000011617 */
[----:B------:R-:W-:Y:S01]  /*04e0*/  LOP3.LUT R0, R0, R23, RZ, 0x3c, !PT ;  /* 0x0000001700007212 */ /* 0x000fe200078e3cff */
[----:B----4-:R-:W-:Y:S01]  /*04f0*/  IMAD.SHL.U32 R15, R19, 0x10, RZ ;  /* 0x00000010130f7824 */ /* 0x010fe200078e00ff */
[----:B------:R-:W-:Y:S01]  /*0500*/  STG.E.64 desc[UR6][R16.64+0x8], R18 ;  /* 0x0000081210007986 */ /* 0x000fe2000c101b06 */
[----:B-----5:R-:W-:Y:S02]  /*0510*/  SHF.R.U32.HI R23, RZ, 0x2, R20 ;  /* 0x00000002ff177819 */ /* 0x020fe40000011614 */
[----:B------:R-:W-:Y:S02]  /*0520*/  IMAD.SHL.U32 R14, R0, 0x2, RZ ;  /* 0x00000002000e7824 */ /* 0x000fe400078e00ff */
[----:B------:R-:W-:Y:S01]  /*0530*/  LOP3.LUT R23, R23, R20, RZ, 0x3c, !PT ;  /* 0x0000001417177212 */ /* 0x000fe200078e3cff */
[----:B------:R-:W-:Y:S02]  /*0540*/  VIADD R20, R22, 0xb0f8a ;  /* 0x000b0f8a16147836 */ /* 0x000fe40000000000 */
[----:B------:R-:W-:-:S02]  /*0550*/  LOP3.LUT R14, R0, R14, R15, 0x96, !PT ;  /* 0x0000000e000e7212 */ /* 0x000fc400078e960f */
[----:B------:R-:W-:Y:S02]  /*0560*/  IMAD.SHL.U32 R15, R23, 0x2, RZ ;  /* 0x00000002170f7824 */ /* 0x000fe400078e00ff */
[----:B------:R-:W-:Y:S01]  /*0570*/  LOP3.LUT R14, R14, R19, RZ, 0x3c, !PT ;  /* 0x000000130e0e7212 */ /* 0x000fe200078e3cff */
[----:B------:R-:W-:Y:S04]  /*0580*/  STG.E.64 desc[UR6][R16.64], R20 ;  /* 0x0000001410007986 */ /* 0x000fe8000c101b06 */
[----:B------:R-:W-:-:S05]  /*0590*/  IMAD.SHL.U32 R0, R14, 0x10, RZ ;  /* 0x000000100e007824 */ /* 0x000fca00078e00ff */
[----:B------:R-:W-:Y:S02]  /*05a0*/  LOP3.LUT R15, R23, R15, R0, 0x96, !PT ;  /* 0x0000000f170f7212 */ /* 0x000fe400078e9600 */
[----:B------:R-:W-:Y:S01]  /*05b0*/  IADD3 R23, PT, PT, R22, 0x587c5, R14 ;  /* 0x000587c516177810 */ /* 0x000fe20007ffe00e */
[----:B------:R-:W-:Y:S01]  /*05c0*/  IMAD.MOV.U32 R22, RZ, RZ, 0x0 ;  /* 0x00000000ff167424 */ /* 0x000fe200078e00ff */
[----:B------:R-:W-:-:S05]  /*05d0*/  LOP3.LUT R15, R15, R14, RZ, 0x3c, !PT ;  /* 0x0000000e0f0f7212 */ /* 0x000fca00078e3cff */
[----:B------:R-:W-:Y:S01]  /*05e0*/  IMAD.IADD R24, R15, 0x1, R20 ;  /* 0x000000010f187824 */ /* 0x000fe200078e0214 */
[----:B------:R0:W-:Y:S03]  /*05f0*/  STG.E.64 desc[UR6][R16.64+0x10], R14 ;  /* 0x0000100e10007986 */ /* 0x0001e6000c101b06 */
[----:B------:R-:W-:-:S03]  /*0600*/  IMAD.WIDE.U32 R24, R24, 0x200000, RZ ;  /* 0x0020000018187825 */ /* 0x000fc600078e00ff */
[----:B------:R-:W-:Y:S01]  /*0610*/  LOP3.LUT R24, R24, R23, RZ, 0x3c, !PT ;  /* 0x0000001718187212 */ /* 0x000fe200078e3cff */
[----:B------:R-:W-:-:S03]  /*0620*/  IMAD.MOV.U32 R23, RZ, RZ, 0x3ca00000 ;  /* 0x3ca00000ff177424 */ /* 0x000fc600078e00ff */
[----:B---3--:R-:W1:Y:S03]  /*0630*/  I2F.F64.U64 R30, R24 ;  /* 0x00000018001e7312 */ /* 0x008e660000301800 */
[----:B-1----:R-:W-:-:S08]  /*0640*/  DFMA R30, R30, R22, 5.5511151231257827021e-17 ;  /* 0x3c9000001e1e742b */ /* 0x002fd00000000016 */
[----:B------:R-:W-:-:S06]  /*0650*/  DSETP.NEU.AND P3, PT, R30, RZ, PT ;  /* 0x000000ff1e00722a */ /* 0x000fcc0003f6d000 */
[----:B------:R-:W-:-:S08]  /*0660*/  ISETP.GE.OR P4, PT, R13, RZ, P3 ;  /* 0x000000ff0d00720c */ /* 0x000fd00001f86670 */
[----:B------:R-:W-:Y:S01]  /*0670*/  @!P3 SEL R0, R31, RZ, P1 ;  /* 0x000000ff1f00b207 */ /* 0x000fe20000800000 */
[----:B0-----:R-:W-:Y:S01]  /*0680*/  @!P3 IMAD.MOV.U32 R14, RZ, RZ, RZ ;  /* 0x000000ffff0eb224 */ /* 0x001fe200078e00ff */
[----:B------:R-:W-:-:S03]  /*0690*/  @!P3 PLOP3.LUT P2, PT, P1, PT, PT, 0x80, 0x8 ;  /* 0x000000000008b81c */ /* 0x000fc60000f4f070 */
[----:B------:R-:W-:-:S05]  /*06a0*/  @!P4 LOP3.LUT R0, R0, 0x7ff00000, RZ, 0xfc, !PT ;  /* 0x7ff000000000c812 */ /* 0x000fca00078efcff */
[----:B------:R-:W-:Y:S01]  /*06b0*/  @!P3 IMAD.MOV.U32 R15, RZ, RZ, R0 ;  /* 0x000000ffff0fb224 */ /* 0x000fe200078e0000 */
[----:B------:R-:W-:Y:S06]  /*06c0*/  @!P3 BRA `(.L_x_6) ;  /* 0x000000000050b947 */ /* 0x000fec0003800000 */
[----:B------:R-:W-:Y:S01]  /*06d0*/  BSSY.RECONVERGENT B1, `(.L_x_7) ;  /* 0x0000007000017945 */ /* 0x000fe20003800200 */
[----:B------:R-:W-:Y:S01]  /*06e0*/  IMAD.MOV.U32 R18, RZ, RZ, R30 ;  /* 0x000000ffff127224 */ /* 0x000fe200078e001e */
[----:B------:R-:W-:Y:S01]  /*06f0*/  MOV R0, 0x740 ;  /* 0x0000074000007802 */ /* 0x000fe20000000f00 */
[----:B------:R-:W-:Y:S02]  /*0700*/  IMAD.MOV.U32 R35, RZ, RZ, R31 ;  /* 0x000000ffff237224 */ /* 0x000fe400078e001f */
[----:B------:R-:W-:Y:S02]  /*0710*/  IMAD.MOV.U32 R34, RZ, RZ, R12 ;  /* 0x000000ffff227224 */ /* 0x000fe400078e000c */
[----:B------:R-:W-:-:S07]  /*0720*/  IMAD.MOV.U32 R33, RZ, RZ, R13 ;  /* 0x000000ffff217224 */ /* 0x000fce00078e000d */
[----:B------:R-:W-:Y:S05]  /*0730*/  CALL.REL.NOINC `($draw_pareto_runtimes$__internal_accurate_pow) ;  /* 0x0000001000d47944 */ /* 0x000fea0003c00000 */
[----:B------:R-:W-:Y:S05]  /*0740*/  BSYNC.RECONVERGENT B1 ;  /* 0x0000000000017941 */ /* 0x000fea0003800200 */
.L_x_7:
[----:B------:R-:W-:Y:S01]  /*0750*/  DADD R16, -RZ, -R14 ;  /* 0x00000000ff107229 */ /* 0x000fe2000000090e */
[----:B------:R-:W-:Y:S01]  /*0760*/  ISETP.NE.U32.AND P2, PT, R5, RZ, PT ;  /* 0x000000ff0500720c */ /* 0x000fe20003f45070 */
[----:B------:R-:W-:Y:S01]  /*0770*/  DSETP.NEU.AND P3, PT, R12, R8, PT ;  /* 0x000000080c00722a */ /* 0x000fe20003f6d000 */
[----:B------:R-:W-:Y:S02]  /*0780*/  ISETP.GE.AND P4, PT, R31, RZ, PT ;  /* 0x000000ff1f00720c */ /* 0x000fe40003f86270 */
[----:B------:R-:W-:-:S05]  /*0790*/  ISETP.NE.AND.EX P2, PT, R6, -0x80000000, PT, P2 ;  /* 0x800000000600780c */ /* 0x000fca0003f45320 */
[-C--:B------:R-:W-:Y:S02]  /*07a0*/  FSEL R19, R16, R14.reuse, !P2 ;  /* 0x0000000e10137208 */ /* 0x080fe40005000000 */
[-C--:B------:R-:W-:Y:S02]  /*07b0*/  FSEL R16, R17, R15.reuse, !P2 ;  /* 0x0000000f11107208 */ /* 0x080fe40005000000 */
[----:B------:R-:W-:Y:S02]  /*07c0*/  FSEL R14, R19, R14, !P4 ;  /* 0x0000000e130e7208 */ /* 0x000fe40006000000 */
[----:B------:R-:W-:Y:S02]  /*07d0*/  FSEL R15, R16, R15, !P4 ;  /* 0x0000000f100f7208 */ /* 0x000fe40006000000 */
[----:B------:R-:W-:Y:S02]  /*07e0*/  PLOP3.LUT P2, PT, P0, PT, PT, 0x8, 0x80 ;  /* 0x000000000080781c */ /* 0x000fe4000074e170 */
[----:B------:R-:W-:-:S02]  /*07f0*/  @P3 FSEL R14, R14, RZ, P4 ;  /* 0x000000ff0e0e3208 */ /* 0x000fc40002000000 */
[----:B------:R-:W-:-:S09]  /*0800*/  @P3 FSEL R15, R15, -QNAN , P4 ;  /* 0xfff800000f0f3808 */ /* 0x000fd20002000000 */
.L_x_6:
[----:B------:R-:W-:Y:S05]  /*0810*/  BSYNC.RECONVERGENT B0 ;  /* 0x0000000000007941 */ /* 0x000fea0003800200 */
.L_x_5:
[----:B------:R-:W-:Y:S01]  /*0820*/  DADD R16, R30, R12 ;  /* 0x000000001e107229 */ /* 0x000fe2000000000c */
[----:B------:R-:W-:Y:S09]  /*0830*/  BSSY.RECONVERGENT B0, `(.L_x_8) ;  /* 0x0000017000007945 */ /* 0x000ff20003800200 */
[----:B------:R-:W-:-:S04]  /*0840*/  LOP3.LUT R16, R17, 0x7ff00000, RZ, 0xc0, !PT ;  /* 0x7ff0000011107812 */ /* 0x000fc800078ec0ff */
[----:B------:R-:W-:-:S13]  /*0850*/  ISETP.NE.AND P3, PT, R16, 0x7ff00000, PT ;  /* 0x7ff000001000780c */ /* 0x000fda0003f65270 */
[----:B------:R-:W-:Y:S05]  /*0860*/  @P3 BRA `(.L_x_9) ;  /* 0x00000000004c3947 */ /* 0x000fea0003800000 */
[----:B------:R-:W-:-:S14]  /*0870*/  DSETP.NEU.AND P3, PT, |R12|, +INF , PT ;  /* 0x7ff000000c00742a */ /* 0x000fdc0003f6d200 */
[----:B------:R-:W-:Y:S05]  /*0880*/  @P3 BRA `(.L_x_10) ;  /* 0x0000000000203947 */ /* 0x000fea0003800000 */
[----:B------:R-:W-:Y:S01]  /*0890*/  ISETP.GE.AND P3, PT, R13, RZ, PT ;  /* 0x000000ff0d00720c */ /* 0x000fe20003f66270 */
[----:B------:R-:W-:-:S06]  /*08a0*/  DSETP.GT.AND P2, PT, R30, 1, PT ;  /* 0x3ff000001e00742a */ /* 0x000fcc0003f44000 */
[----:B------:R-:W-:Y:S01]  /*08b0*/  SEL R14, RZ, 0x7ff00000, !P2 ;  /* 0x7ff00000ff0e7807 */ /* 0x000fe20005000000 */
[----:B------:R-:W-:-:S05]  /*08c0*/  DSETP.NEU.AND P2, PT, R30, -1, PT ;  /* 0xbff000001e00742a */ /* 0x000fca0003f4d000 */
[----:B------:R-:W-:-:S04]  /*08d0*/  @!P3 LOP3.LUT R14, R14, 0x7ff00000, RZ, 0x3c, !PT ;  /* 0x7ff000000e0eb812 */ /* 0x000fc800078e3cff */
[----:B------:R-:W-:Y:S01]  /*08e0*/  SEL R15, R14, 0x3ff00000, P2 ;  /* 0x3ff000000e0f7807 */ /* 0x000fe20001000000 */
[----:B------:R-:W-:Y:S01]  /*08f0*/  IMAD.MOV.U32 R14, RZ, RZ, RZ ;  /* 0x000000ffff0e7224 */ /* 0x000fe200078e00ff */
[----:B------:R-:W-:Y:S06]  /*0900*/  BRA `(.L_x_9) ;  /* 0x0000000000247947 */ /* 0x000fec0003800000 */
.L_x_10:
[----:B------:R-:W-:-:S14]  /*0910*/  DSETP.NEU.AND P4, PT, R30, +INF , PT ;  /* 0x7ff000001e00742a */ /* 0x000fdc0003f8d000 */
[----:B------:R-:W-:Y:S01]  /*0920*/  @!P4 LOP3.LUT R0, R13, 0x7fffffff, RZ, 0xc0, !PT ;  /* 0x7fffffff0d00c812 */ /* 0x000fe200078ec0ff */
[----:B------:R-:W-:Y:S02]  /*0930*/  @!P4 VIADD R17, R32, 0x80000000 ;  /* 0x800000002011c836 */ /* 0x000fe40000000000 */
[----:B------:R-:W-:Y:S01]  /*0940*/  @!P4 IMAD.MOV.U32 R14, RZ, RZ, RZ ;  /* 0x000000ffff0ec224 */ /* 0x000fe200078e00ff */
[----:B------:R-:W-:-:S04]  /*0950*/  @!P4 ISETP.NE.AND P3, PT, R0, 0x3fe00000, PT ;  /* 0x3fe000000000c80c */ /* 0x000fc80003f65270 */
[-C--:B------:R-:W-:Y:S02]  /*0960*/  @!P4 SEL R17, R17, R32.reuse, P3 ;  /* 0x000000201111c207 */ /* 0x080fe40001800000 */
[----:B------:R-:W-:Y:S02]  /*0970*/  @!P4 ISETP.GE.AND P3, PT, R31, RZ, PT ;  /* 0x000000ff1f00c20c */ /* 0x000fe40003f66270 */
[----:B------:R-:W-:-:S04]  /*0980*/  @!P4 SEL R17, R17, R32, P2 ;  /* 0x000000201111c207 */ /* 0x000fc80001000000 */
[----:B------:R-:W-:-:S07]  /*0990*/  @!P4 SEL R15, R17, R32, !P3 ;  /* 0x00000020110fc207 */ /* 0x000fce0005800000 */
.L_x_9:
[----:B------:R-:W-:Y:S05]  /*09a0*/  BSYNC.RECONVERGENT B0 ;  /* 0x0000000000007941 */ /* 0x000fea0003800200 */
.L_x_8:
[----:B------:R-:W-:Y:S01]  /*09b0*/  DSETP.NEU.AND P3, PT, R30, 1, PT ;  /* 0x3ff000001e00742a */ /* 0x000fe20003f6d000 */
[----:B------:R-:W-:Y:S01]  /*09c0*/  BSSY.RECONVERGENT B0, `(.L_x_11) ;  /* 0x000001a000007945 */ /* 0x000fe20003800200 */
[----:B------:R-:W-:-:S04]  /*09d0*/  DSETP.NEU.AND P2, PT, R12, RZ, PT ;  /* 0x000000ff0c00722a */ /* 0x000fc80003f4d000 */
[----:B------:R-:W-:Y:S02]  /*09e0*/  FSEL R16, R15, 1.875, P3 ;  /* 0x3ff000000f107808 */ /* 0x000fe40001800000 */
[----:B------:R-:W-:Y:S02]  /*09f0*/  FSEL R14, R14, RZ, P3 ;  /* 0x000000ff0e0e7208 */ /* 0x000fe40001800000 */
[----:B------:R-:W-:Y:S02]  /*0a00*/  FSEL R17, R16, 1.875, P2 ;  /* 0x3ff0000010117808 */ /* 0x000fe40001000000 */
[----:B------:R-:W-:Y:S01]  /*0a10*/  FSEL R16, R14, RZ, P2 ;  /* 0x000000ff0e107208 */ /* 0x000fe20001000000 */
[----:B------:R-:W-:Y:S01]  /*0a20*/  IMAD.MOV.U32 R14, RZ, RZ, 0x1 ;  /* 0x00000001ff0e7424 */ /* 0x000fe200078e00ff */
[----:B------:R-:W0:Y:S01]  /*0a30*/  MUFU.RCP64H R15, R17 ;  /* 0x00000011000f7308 */ /* 0x000e220000001800 */
[----:B------:R-:W-:-:S04]  /*0a40*/  FSETP.GEU.AND P3, PT, |R3|, 6.5827683646048100446e-37, PT ;  /* 0x036000000300780b */ /* 0x000fc80003f6e200 */
[----:B0-----:R-:W-:-:S08]  /*0a50*/  DFMA R18, -R16, R14, 1 ;  /* 0x3ff000001012742b */ /* 0x001fd0000000010e */
[----:B------:R-:W-:-:S08]  /*0a60*/  DFMA R18, R18, R18, R18 ;  /* 0x000000121212722b */ /* 0x000fd00000000012 */
[----:B------:R-:W-:-:S08]  /*0a70*/  DFMA R18, R14, R18, R14 ;  /* 0x000000120e12722b */ /* 0x000fd0000000000e */
[----:B------:R-:W-:-:S08]  /*0a80*/  DFMA R14, -R16, R18, 1 ;  /* 0x3ff00000100e742b */ /* 0x000fd00000000112 */
[----:B------:R-:W-:-:S08]  /*0a90*/  DFMA R14, R18, R14, R18 ;  /* 0x0000000e120e722b */ /* 0x000fd00000000012 */
[----:B------:R-:W-:-:S08]  /*0aa0*/  DMUL R18, R14, R2 ;  /* 0x000000020e127228 */ /* 0x000fd00000000000 */
[----:B------:R-:W-:-:S08]  /*0ab0*/  DFMA R20, -R16, R18, R2 ;  /* 0x000000121014722b */ /* 0x000fd00000000102 */
[----:B------:R-:W-:-:S10]  /*0ac0*/  DFMA R14, R14, R20, R18 ;  /* 0x000000140e0e722b */ /* 0x000fd40000000012 */
[----:B------:R-:W-:-:S05]  /*0ad0*/  FFMA R0, RZ, R17, R15 ;  /* 0x00000011ff007223 */ /* 0x000fca000000000f */
[----:B------:R-:W-:-:S13]  /*0ae0*/  FSETP.GT.AND P2, PT, |R0|, 1.469367938527859385e-39, PT ;  /* 0x001000000000780b */ /* 0x000fda0003f44200 */
[----:B------:R-:W-:Y:S05]  /*0af0*/  @P2 BRA P3, `(.L_x_12) ;  /* 0x0000000000182947 */ /* 0x000fea0001800000 */
[----:B------:R-:W-:Y:S01]  /*0b00*/  IMAD.MOV.U32 R14, RZ, RZ, R2 ;  /* 0x000000ffff0e7224 */ /* 0x000fe200078e0002 */
[----:B------:R-:W-:Y:S01]  /*0b10*/  MOV R0, 0xb40 ;  /* 0x00000b4000007802 */ /* 0x000fe20000000f00 */
[----:B------:R-:W-:-:S07]  /*0b20*/  IMAD.MOV.U32 R15, RZ, RZ, R3 ;  /* 0x000000ffff0f7224 */ /* 0x000fce00078e0003 */
[----:B------:R-:W-:Y:S05]  /*0b30*/  CALL.REL.NOINC `($__internal_1_$__cuda_sm20_div_rn_f64_full) ;  /* 0x0000000800687944 */ /* 0x000fea0003c00000 */
[----:B------:R-:W-:Y:S02]  /*0b40*/  IMAD.MOV.U32 R14, RZ, RZ, R22 ;  /* 0x000000ffff0e7224 */ /* 0x000fe400078e0016 */
[----:B------:R-:W-:-:S07]  /*0b50*/  IMAD.MOV.U32 R15, RZ, RZ, R23 ;  /* 0x000000ffff0f7224 */ /* 0x000fce00078e0017 */
.L_x_12:
[----:B------:R-:W-:Y:S05]  /*0b60*/  BSYNC.RECONVERGENT B0 ;  /* 0x0000000000007941 */ /* 0x000fea0003800200 */
.L_x_11:
[----:B------:R-:W0:Y:S02]  /*0b70*/  LDC.64 R16, c[0x0][0x380] ;  /* 0x0000e000ff107b82 */ /* 0x000e240000000a00 */
[----:B0-----:R-:W-:-:S04]  /*0b80*/  IMAD.WIDE R16, R4, 0x8, R16 ;  /* 0x0000000804107825 */ /* 0x001fc800078e0210 */
[----:B------:R-:W-:Y:S01]  /*0b90*/  IMAD.IADD R4, R7, 0x1, R4 ;  /* 0x0000000107047824 */ /* 0x000fe200078e0204 */
[----:B------:R0:W-:Y:S04]  /*0ba0*/  STG.E.64 desc[UR6][R16.64], R14 ;  /* 0x0000000e10007986 */ /* 0x0001e8000c101b06 */
[----:B------:R-:W-:-:S13]  /*0bb0*/  ISETP.GE.AND P2, PT, R4, UR10, PT ;  /* 0x0000000a04007c0c */ /* 0x000fda000bf46270 */
[----:B0-----:R-:W-:Y:S05]  /*0bc0*/  @!P2 BRA `(.L_x_13) ;  /* 0xfffffff8002ca947 */ /* 0x001fea000383ffff */
[----:B------:R-:W-:Y:S05]  /*0bd0*/  EXIT ;  /* 0x000000000000794d */ /* 0x000fea0003800000 */
.L_x_4:
[----:B---3--:R-:W-:-:S05]  /*0be0*/  IMAD.WIDE R14, R4, 0x30, R30 ;  /* 0x00000030040e7825 */ /* 0x008fca00078e021e */
[----:B------:R-:W2:Y:S04]  /*0bf0*/  LDG.E.64 R18, desc[UR6][R14.64] ;  /* 0x000000060e127981 */ /* 0x000ea8000c1e1b00 */
[----:B------:R-:W3:Y:S04]  /*0c00*/  LDG.E.64 R16, desc[UR6][R14.64+0x10] ;  /* 0x000010060e107981 */ /* 0x000ee8000c1e1b00 */
[----:B-1----:R-:W4:Y:S01]  /*0c10*/  LDG.E.64 R10, desc[UR6][R14.64+0x8] ;  /* 0x000008060e0a7981 */ /* 0x002f22000c1e1b00 */
[----:B------:R-:W-:Y:S01]  /*0c20*/  BSSY.RECONVERGENT B0, `(.L_x_14) ;  /* 0x0000034000007945 */ /* 0x000fe20003800200 */
[----:B--2---:R-:W-:Y:S01]  /*0c30*/  SHF.R.U32.HI R0, RZ, 0x2, R19 ;  /* 0x00000002ff007819 */ /* 0x004fe20000011613 */
[----:B------:R-:W-:-:S03]  /*0c40*/  VIADD R22, R18, 0xb0f8a ;  /* 0x000b0f8a12167836 */ /* 0x000fc60000000000 */
[----:B------:R-:W-:Y:S01]  /*0c50*/  LOP3.LUT R0, R0, R19, RZ, 0x3c, !PT ;  /* 0x0000001300007212 */ /* 0x000fe200078e3cff */
[----:B---3--:R-:W-:Y:S01]  /*0c60*/  IMAD.SHL.U32 R19, R17, 0x10, RZ ;  /* 0x0000001011137824 */ /* 0x008fe200078e00ff */
[----:B------:R0:W-:Y:S01]  /*0c70*/  STG.E.64 desc[UR6][R14.64+0x8], R16 ;  /* 0x000008100e007986 */ /* 0x0001e2000c101b06 */
[----:B----4-:R-:W-:Y:S02]  /*0c80*/  SHF.R.U32.HI R21, RZ, 0x2, R10 ;  /* 0x00000002ff157819 */ /* 0x010fe4000001160a */
[C---:B------:R-:W-:Y:S02]  /*0c90*/  IMAD.SHL.U32 R20, R0.reuse, 0x2, RZ ;  /* 0x0000000200147824 */ /* 0x040fe400078e00ff */
[----:B------:R-:W-:Y:S01]  /*0ca0*/  IMAD.MOV.U32 R23, RZ, RZ, R11 ;  /* 0x000000ffff177224 */ /* 0x000fe200078e000b */
[----:B------:R-:W-:Y:S01]  /*0cb0*/  LOP3.LUT R21, R21, R10, RZ, 0x3c, !PT ;  /* 0x0000000a15157212 */ /* 0x000fe200078e3cff */
[----:B------:R-:W-:Y:S01]  /*0cc0*/  IMAD.MOV.U32 R11, RZ, RZ, 0x3ca00000 ;  /* 0x3ca00000ff0b7424 */ /* 0x000fe200078e00ff */
[----:B------:R-:W-:-:S02]  /*0cd0*/  LOP3.LUT R20, R0, R20, R19, 0x96, !PT ;  /* 0x0000001400147212 */ /* 0x000fc400078e9613 */
[----:B------:R0:W-:Y:S01]  /*0ce0*/  STG.E.64 desc[UR6][R14.64], R22 ;  /* 0x000000160e007986 */ /* 0x0001e2000c101b06 */
[----:B------:R-:W-:Y:S01]  /*0cf0*/  IMAD.SHL.U32 R10, R21, 0x2, RZ ;  /* 0x00000002150a7824 */ /* 0x000fe200078e00ff */
[----:B------:R-:W-:-:S04]  /*0d00*/  LOP3.LUT R20, R20, R17, RZ, 0x3c, !PT ;  /* 0x0000001114147212 */ /* 0x000fc800078e3cff */
[----:B------:R-:W-:Y:S01]  /*0d10*/  IADD3 R19, PT, PT, R18, 0x587c5, R20 ;  /* 0x000587c512137810 */ /* 0x000fe20007ffe014 */
[----:B------:R-:W-:-:S05]  /*0d20*/  IMAD.SHL.U32 R0, R20, 0x10, RZ ;  /* 0x0000001014007824 */ /* 0x000fca00078e00ff */
[----:B------:R-:W-:Y:S01]  /*0d30*/  LOP3.LUT R21, R21, R10, R0, 0x96, !PT ;  /* 0x0000000a15157212 */ /* 0x000fe200078e9600 */
[----:B------:R-:W-:-:S03]  /*0d40*/  IMAD.MOV.U32 R10, RZ, RZ, 0x0 ;  /* 0x00000000ff0a7424 */ /* 0x000fc600078e00ff */
[----:B------:R-:W-:-:S05]  /*0d50*/  LOP3.LUT R21, R21, R20, RZ, 0x3c, !PT ;  /* 0x0000001415157212 */ /* 0x000fca00078e3cff */
[----:B------:R-:W-:Y:S01]  /*0d60*/  IMAD.IADD R24, R21, 0x1, R22 ;  /* 0x0000000115187824 */ /* 0x000fe200078e0216 */
[----:B------:R0:W-:Y:S03]  /*0d70*/  STG.E.64 desc[UR6][R14.64+0x10], R20 ;  /* 0x000010140e007986 */ /* 0x0001e6000c101b06 */
[----:B------:R-:W-:-:S03]  /*0d80*/  IMAD.WIDE.U32 R24, R24, 0x200000, RZ ;  /* 0x0020000018187825 */ /* 0x000fc600078e00ff */
[----:B------:R-:W-:-:S04]  /*0d90*/  LOP3.LUT R24, R24, R19, RZ, 0x3c, !PT ;  /* 0x0000001318187212 */ /* 0x000fc800078e3cff */
[----:B------:R-:W1:Y:S02]  /*0da0*/  I2F.F64.U64 R18, R24 ;  /* 0x0000001800127312 */ /* 0x000e640000301800 */
[----:B-1----:R-:W-:-:S08]  /*0db0*/  DFMA R10, R18, R10, 5.5511151231257827021e-17 ;  /* 0x3c900000120a742b */ /* 0x002fd0000000000a */
[----:B------:R-:W-:-:S14]  /*0dc0*/  DSETP.NEU.AND P0, PT, R10, RZ, PT ;  /* 0x000000ff0a00722a */ /* 0x000fdc0003f0d000 */
[----:B0-----:R-:W-:Y:S05]  /*0dd0*/  @!P0 BRA `(.L_x_15) ;  /* 0x0000000000508947 */ /* 0x001fea0003800000 */
        /* <DEDUP_REMOVED lines=8> */
.L_x_16:
        /* <DEDUP_REMOVED lines=9> */
[----:B------:R-:W-:Y:S02]  /*0ef0*/  @P3 FSEL R14, R14, RZ, P2 ;  /* 0x000000ff0e0e3208 */ /* 0x000fe40001000000 */
[----:B------:R-:W-:Y:S01]  /*0f00*/  @P3 FSEL R15, R15, -QNAN , P2 ;  /* 0xfff800000f0f3808 */ /* 0x000fe20001000000 */
[----:B------:R-:W-:Y:S06]  /*0f10*/  BRA `(.L_x_17) ;  /* 0x0000000000107947 */ /* 0x000fec0003800000 */
.L_x_15:
[----:B------:R-:W-:Y:S01]  /*0f20*/  ISETP.GE.AND P0, PT, R13, RZ, PT ;  /* 0x000000ff0d00720c */ /* 0x000fe20003f06270 */
[----:B------:R-:W-:Y:S01]  /*0f30*/  IMAD.MOV.U32 R14, RZ, RZ, RZ ;  /* 0x000000ffff0e7224 */ /* 0x000fe200078e00ff */
[----:B------:R-:W-:-:S11]  /*0f40*/  SEL R15, R11, RZ, P1 ;  /* 0x000000ff0b0f7207 */ /* 0x000fd60000800000 */
[----:B------:R-:W-:-:S07]  /*0f50*/  @!P0 LOP3.LUT R15, R15, 0x7ff00000, RZ, 0xfc, !PT ;  /* 0x7ff000000f0f8812 */ /* 0x000fce00078efcff */
.L_x_17:
[----:B------:R-:W-:Y:S05]  /*0f60*/  BSYNC.RECONVERGENT B0 ;  /* 0x0000000000007941 */ /* 0x000fea0003800200 */
.L_x_14:
[C-C-:B------:R-:W-:Y:S01]  /*0f70*/  DADD R16, R10.reuse, R12.reuse ;  /* 0x000000000a107229 */ /* 0x140fe2000000000c */
[----:B------:R-:W-:Y:S01]  /*0f80*/  BSSY.RECONVERGENT B0, `(.L_x_18) ;  /* 0x0000022000007945 */ /* 0x000fe20003800200 */
[C---:B------:R-:W-:Y:S02]  /*0f90*/  DADD R18, R10.reuse, R12 ;  /* 0x000000000a127229 */ /* 0x040fe4000000000c */
[----:B------:R-:W-:Y:S02]  /*0fa0*/  DSETP.NEU.AND P2, PT, R10, 1, PT ;  /* 0x3ff000000a00742a */ /* 0x000fe40003f4d000 */
[----:B------:R-:W-:Y:S01]  /*0fb0*/  DSETP.NEU.AND P3, PT, R12, RZ, PT ;  /* 0x000000ff0c00722a */ /* 0x000fe20003f6d000 */
[----:B------:R-:W-:-:S03]  /*0fc0*/  IMAD.MOV.U32 R10, RZ, RZ, 0x1 ;  /* 0x00000001ff0a7424 */ /* 0x000fc600078e00ff */
[----:B------:R-:W-:-:S04]  /*0fd0*/  LOP3.LUT R16, R17, 0x7ff00000, RZ, 0xc0, !PT ;  /* 0x7ff0000011107812 */ /* 0x000fc800078ec0ff */
[----:B------:R-:W-:-:S04]  /*0fe0*/  ISETP.NE.AND P0, PT, R16, 0x7ff00000, PT ;  /* 0x7ff000001000780c */ /* 0x000fc80003f05270 */
[----:B------:R-:W-:Y:S02]  /*0ff0*/  FSEL R15, R19, R15, !P0 ;  /* 0x0000000f130f7208 */ /* 0x000fe40004000000 */
[----:B------:R-:W-:Y:S02]  /*1000*/  FSEL R0, R18, R14, !P0 ;  /* 0x0000000e12007208 */ /* 0x000fe40004000000 */
[----:B------:R-:W-:Y:S02]  /*1010*/  FSEL R15, R15, 1.875, P2 ;  /* 0x3ff000000f0f7808 */ /* 0x000fe40001000000 */
[----:B------:R-:W-:Y:S02]  /*1020*/  FSEL R0, R0, RZ, P2 ;  /* 0x000000ff00007208 */ /* 0x000fe40001000000 */
[----:B------:R-:W-:Y:S02]  /*1030*/  FSEL R15, R15, 1.875, P3 ;  /* 0x3ff000000f0f7808 */ /* 0x000fe40001800000 */
[----:B------:R-:W-:-:S02]  /*1040*/  FSEL R14, R0, RZ, P3 ;  /* 0x000000ff000e7208 */ /* 0x000fc40001800000 */
[----:B------:R-:W0:Y:S01]  /*1050*/  MUFU.RCP64H R11, R15 ;  /* 0x0000000f000b7308 */ /* 0x000e220000001800 */
[----:B------:R-:W-:-:S03]  /*1060*/  FSETP.GEU.AND P2, PT, |R3|, 6.5827683646048100446e-37, PT ;  /* 0x036000000300780b */ /* 0x000fc60003f4e200 */
        /* <DEDUP_REMOVED lines=13> */
[----:B------:R-:W-:Y:S02]  /*1140*/  IMAD.MOV.U32 R17, RZ, RZ, R15 ;  /* 0x000000ffff117224 */ /* 0x000fe400078e000f */
[----:B------:R-:W-:Y:S02]  /*1150*/  IMAD.MOV.U32 R14, RZ, RZ, R2 ;  /* 0x000000ffff0e7224 */ /* 0x000fe400078e0002 */
[----:B------:R-:W-:-:S07]  /*1160*/  IMAD.MOV.U32 R15, RZ, RZ, R3 ;  /* 0x000000ffff0f7224 */ /* 0x000fce00078e0003 */
[----:B------:R-:W-:Y:S05]  /*1170*/  CALL.REL.NOINC `($__internal_1_$__cuda_sm20_div_rn_f64_full) ;  /* 0x0000000000d87944 */ /* 0x000fea0003c00000 */
[----:B------:R-:W-:Y:S02]  /*1180*/  IMAD.MOV.U32 R10, RZ, RZ, R22 ;  /* 0x000000ffff0a7224 */ /* 0x000fe400078e0016 */
[----:B------:R-:W-:-:S07]  /*1190*/  IMAD.MOV.U32 R11, RZ, RZ, R23 ;  /* 0x000000ffff0b7224 */ /* 0x000fce00078e0017 */
.L_x_19:
[----:B------:R-:W-:Y:S05]  /*11a0*/  BSYNC.RECONVERGENT B0 ;  /* 0x0000000000007941 */ /* 0x000fea0003800200 */
.L_x_18:
[----:B------:R-:W0:Y:S02]  /*11b0*/  LDC.64 R14, c[0x0][0x380] ;  /* 0x0000e000ff0e7b82 */ /* 0x000e240000000a00 */
[----:B0-----:R-:W-:-:S04]  /*11c0*/  IMAD.WIDE R14, R4, 0x8, R14 ;  /* 0x00000008040e7825 */ /* 0x001fc800078e020e */
[----:B------:R-:W-:Y:S01]  /*11d0*/  IMAD.IADD R4, R7, 0x1, R4 ;  /* 0x0000000107047824 */ /* 0x000fe200078e0204 */
[----:B------:R0:W-:Y:S04]  /*11e0*/  STG.E.64 desc[UR6][R14.64], R10 ;  /* 0x0000000a0e007986 */ /* 0x0001e8000c101b06 */
[----:B------:R-:W-:-:S13]  /*11f0*/  ISETP.GE.AND P0, PT, R4, UR11, PT ;  /* 0x0000000b04007c0c */ /* 0x000fda000bf06270 */
[----:B0-----:R-:W-:Y:S05]  /*1200*/  @!P0 BRA `(.L_x_4) ;  /* 0xfffffff800748947 */ /* 0x001fea000383ffff */
[----:B------:R-:W-:Y:S05]  /*1210*/  EXIT ;  /* 0x000000000000794d */ /* 0x000fea0003800000 */
        .weak           $__internal_0_$__cuda_sm20_dblrcp_rn_slowpath_v3
        .type           $__internal_0_$__cuda_sm20_dblrcp_rn_slowpath_v3,@function
        .size           $__internal_0_$__cuda_sm20_dblrcp_rn_slowpath_v3,($__internal_1_$__cuda_sm20_div_rn_f64_full - $__internal_0_$__cuda_sm20_dblrcp_rn_slowpath_v3)
$__internal_0_$__cuda_sm20_dblrcp_rn_slowpath_v3:
[----:B------:R-:W0:Y:S08]  /*1220*/  LDC.64 R14, c[0x0][0x3a0] ;  /* 0x0000e800ff0e7b82 */ /* 0x000e300000000a00 */
[----:B------:R-:W1:Y:S01]  /*1230*/  LDC R6, c[0x0][0x3a4] ;  /* 0x0000e900ff067b82 */ /* 0x000e620000000800 */
[----:B0-----:R-:W-:-:S14]  /*1240*/  DSETP.GTU.AND P0, PT, |R14|, +INF , PT ;  /* 0x7ff000000e00742a */ /* 0x001fdc0003f0c200 */
[----:B-1----:R-:W-:Y:S05]  /*1250*/  @P0 BRA `(.L_x_20) ;  /* 0x0000000000840947 */ /* 0x002fea0003800000 */
[----:B------:R-:W-:-:S05]  /*1260*/  LOP3.LUT R10, R6, 0x7fffffff, RZ, 0xc0, !PT ;  /* 0x7fffffff060a7812 */ /* 0x000fca00078ec0ff */
[----:B------:R-:W-:-:S05]  /*1270*/  VIADD R8, R10, 0xffffffff ;  /* 0xffffffff0a087836 */ /* 0x000fca0000000000 */
[----:B------:R-:W-:-:S13]  /*1280*/  ISETP.GE.U32.AND P0, PT, R8, 0x7fefffff, PT ;  /* 0x7fefffff0800780c */ /* 0x000fda0003f06070 */
[----:B------:R-:W-:Y:S01]  /*1290*/  @P0 LOP3.LUT R9, R6, 0x7ff00000, RZ, 0x3c, !PT ;  /* 0x7ff0000006090812 */ /* 0x000fe200078e3cff */
[----:B------:R-:W-:Y:S01]  /*12a0*/  @P0 IMAD.MOV.U32 R8, RZ, RZ, RZ ;  /* 0x000000ffff080224 */ /* 0x000fe200078e00ff */
[----:B------:R-:W-:Y:S06]  /*12b0*/  @P0 BRA `(.L_x_21) ;  /* 0x0000000000740947 */ /* 0x000fec0003800000 */
[----:B------:R-:W-:-:S13]  /*12c0*/  ISETP.GE.U32.AND P0, PT, R10, 0x1000001, PT ;  /* 0x010000010a00780c */ /* 0x000fda0003f06070 */
[----:B------:R-:W-:Y:S05]  /*12d0*/  @!P0 BRA `(.L_x_22) ;  /* 0x00000000003c8947 */ /* 0x000fea0003800000 */
[----:B------:R-:W0:Y:S01]  /*12e0*/  LDCU UR4, c[0x0][0x3a0] ;  /* 0x00007400ff0477ac */ /* 0x000e220008000800 */
[----:B------:R-:W-:Y:S02]  /*12f0*/  VIADD R9, R6, 0xc0200000 ;  /* 0xc020000006097836 */ /* 0x000fe40000000000 */
[----:B------:R-:W-:Y:S02]  /*1300*/  IMAD.MOV.U32 R10, RZ, RZ, R5 ;  /* 0x000000ffff0a7224 */ /* 0x000fe400078e0005 */
[----:B------:R-:W1:Y:S01]  /*1310*/  MUFU.RCP64H R11, R9 ;  /* 0x00000009000b7308 */ /* 0x000e620000001800 */
[----:B0-----:R-:W-:-:S06]  /*1320*/  IMAD.U32 R8, RZ, RZ, UR4 ;  /* 0x00000004ff087e24 */ /* 0x001fcc000f8e00ff */
[----:B-1----:R-:W-:-:S08]  /*1330*/  DFMA R12, -R8, R10, 1 ;  /* 0x3ff00000080c742b */ /* 0x002fd0000000010a */
[----:B------:R-:W-:-:S08]  /*1340*/  DFMA R12, R12, R12, R12 ;  /* 0x0000000c0c0c722b */ /* 0x000fd0000000000c */
[----:B------:R-:W-:-:S08]  /*1350*/  DFMA R12, R10, R12, R10 ;  /* 0x0000000c0a0c722b */ /* 0x000fd0000000000a */
[----:B------:R-:W-:-:S08]  /*1360*/  DFMA R10, -R8, R12, 1 ;  /* 0x3ff00000080a742b */ /* 0x000fd0000000010c */
[----:B------:R-:W-:-:S08]  /*1370*/  DFMA R10, R12, R10, R12 ;  /* 0x0000000a0c0a722b */ /* 0x000fd0000000000c */
[----:B------:R-:W-:-:S08]  /*1380*/  DMUL R10, R10, 2.2250738585072013831e-308 ;  /* 0x001000000a0a7828 */ /* 0x000fd00000000000 */
[----:B------:R-:W-:-:S08]  /*1390*/  DFMA R12, R10, -R14, 1 ;  /* 0x3ff000000a0c742b */ /* 0x000fd0000000080e */
[----:B------:R-:W-:-:S08]  /*13a0*/  DFMA R12, R12, R12, R12 ;  /* 0x0000000c0c0c722b */ /* 0x000fd0000000000c */
[----:B------:R-:W-:Y:S01]  /*13b0*/  DFMA R8, R10, R12, R10 ;  /* 0x0000000c0a08722b */ /* 0x000fe2000000000a */
[----:B------:R-:W-:Y:S10]  /*13c0*/  BRA `(.L_x_21) ;  /* 0x0000000000307947 */ /* 0x000ff40003800000 */
.L_x_22:
[----:B------:R-:W-:Y:S01]  /*13d0*/  DMUL R10, R14, 8.11296384146066816958e+31 ;  /* 0x469000000e0a7828 */ /* 0x000fe20000000000 */
[----:B------:R-:W-:-:S05]  /*13e0*/  IMAD.MOV.U32 R8, RZ, RZ, R5 ;  /* 0x000000ffff087224 */ /* 0x000fca00078e0005 */
[----:B------:R-:W0:Y:S02]  /*13f0*/  MUFU.RCP64H R9, R11 ;  /* 0x0000000b00097308 */ /* 0x000e240000001800 */
[----:B0-----:R-:W-:-:S08]  /*1400*/  DFMA R12, -R10, R8, 1 ;  /* 0x3ff000000a0c742b */ /* 0x001fd00000000108 */
[----:B------:R-:W-:-:S08]  /*1410*/  DFMA R12, R12, R12, R12 ;  /* 0x0000000c0c0c722b */ /* 0x000fd0000000000c */
[----:B------:R-:W-:-:S08]  /*1420*/  DFMA R12, R8, R12, R8 ;  /* 0x0000000c080c722b */ /* 0x000fd00000000008 */
[----:B------:R-:W-:-:S08]  /*1430*/  DFMA R8, -R10, R12, 1 ;  /* 0x3ff000000a08742b */ /* 0x000fd0000000010c */
[----:B------:R-:W-:-:S08]  /*1440*/  DFMA R8, R12, R8, R12 ;  /* 0x000000080c08722b */ /* 0x000fd0000000000c */
[----:B------:R-:W-:Y:S01]  /*1450*/  DMUL R8, R8, 8.11296384146066816958e+31 ;  /* 0x4690000008087828 */ /* 0x000fe20000000000 */
[----:B------:R-:W-:Y:S10]  /*1460*/  BRA `(.L_x_21) ;  /* 0x0000000000087947 */ /* 0x000ff40003800000 */
.L_x_20:
[----:B------:R-:W0:Y:S01]  /*1470*/  LDC R8, c[0x0][0x3a0] ;  /* 0x0000e800ff087b82 */ /* 0x000e220000000800 */
[----:B------:R-:W-:-:S07]  /*1480*/  LOP3.LUT R9, R6, 0x80000, RZ, 0xfc, !PT ;  /* 0x0008000006097812 */ /* 0x000fce00078efcff */
.L_x_21:
[----:B0-----:R-:W-:Y:S02]  /*1490*/  IMAD.MOV.U32 R12, RZ, RZ, R8 ;  /* 0x000000ffff0c7224 */ /* 0x001fe400078e0008 */
[----:B------:R-:W-:Y:S02]  /*14a0*/  IMAD.MOV.U32 R13, RZ, RZ, R9 ;  /* 0x000000ffff0d7224 */ /* 0x000fe400078e0009 */
[----:B------:R-:W-:Y:S02]  /*14b0*/  IMAD.MOV.U32 R8, RZ, RZ, R0 ;  /* 0x000000ffff087224 */ /* 0x000fe400078e0000 */
[----:B------:R-:W-:-:S04]  /*14c0*/  IMAD.MOV.U32 R9, RZ, RZ, 0x0 ;  /* 0x00000000ff097424 */ /* 0x000fc800078e00ff */
[----:B------:R-:W-:Y:S05]  /*14d0*/  RET.REL.NODEC R8 `(draw_pareto_runtimes) ;  /* 0xffffffe808c87950 */ /* 0x000fea0003c3ffff */
        .weak           $__internal_1_$__cuda_sm20_div_rn_f64_full
        .type           $__internal_1_$__cuda_sm20_div_rn_f64_full,@function
        .size           $__internal_1_$__cuda_sm20_div_rn_f64_full,($draw_pareto_runtimes$__internal_accurate_pow - $__internal_1_$__cuda_sm20_div_rn_f64_full)
$__internal_1_$__cuda_sm20_div_rn_f64_full:
[C---:B------:R-:W-:Y:S01]  /*14e0*/  FSETP.GEU.AND P2, PT, |R17|.reuse, 1.469367938527859385e-39, PT ;  /* 0x001000001100780b */ /* 0x040fe20003f4e200 */
[----:B------:R-:W-:Y:S01]  /*14f0*/  IMAD.MOV.U32 R20, RZ, RZ, 0x1 ;  /* 0x00000001ff147424 */ /* 0x000fe200078e00ff */
[----:B------:R-:W-:Y:S01]  /*1500*/  LOP3.LUT R18, R17, 0x800fffff, RZ, 0xc0, !PT ;  /* 0x800fffff11127812 */ /* 0x000fe200078ec0ff */
[----:B------:R-:W-:Y:S01]  /*1510*/  IMAD.MOV.U32 R29, RZ, RZ, 0x1ca00000 ;  /* 0x1ca00000ff1d7424 */ /* 0x000fe200078e00ff */
[C---:B------:R-:W-:Y:S01]  /*1520*/  FSETP.GEU.AND P4, PT, |R15|.reuse, 1.469367938527859385e-39, PT ;  /* 0x001000000f00780b */ /* 0x040fe20003f8e200 */
[----:B------:R-:W-:Y:S01]  /*1530*/  BSSY.RECONVERGENT B1, `(.L_x_23) ;  /* 0x0000052000017945 */ /* 0x000fe20003800200 */
[----:B------:R-:W-:Y:S01]  /*1540*/  LOP3.LUT R19, R18, 0x3ff00000, RZ, 0xfc, !PT ;  /* 0x3ff0000012137812 */ /* 0x000fe200078efcff */
[----:B------:R-:W-:Y:S01]  /*1550*/  IMAD.MOV.U32 R18, RZ, RZ, R16 ;  /* 0x000000ffff127224 */ /* 0x000fe200078e0010 */
[----:B------:R-:W-:Y:S02]  /*1560*/  LOP3.LUT R28, R15, 0x7ff00000, RZ, 0xc0, !PT ;  /* 0x7ff000000f1c7812 */ /* 0x000fe400078ec0ff */
[----:B------:R-:W-:-:S03]  /*1570*/  LOP3.LUT R33, R17, 0x7ff00000, RZ, 0xc0, !PT ;  /* 0x7ff0000011217812 */ /* 0x000fc600078ec0ff */
[----:B------:R-:W-:Y:S01]  /*1580*/  @!P2 DMUL R18, R16, 8.98846567431157953865e+307 ;  /* 0x7fe000001012a828 */ /* 0x000fe20000000000 */
[C---:B------:R-:W-:Y:S01]  /*1590*/  ISETP.GE.U32.AND P3, PT, R28.reuse, R33, PT ;  /* 0x000000211c00720c */ /* 0x040fe20003f66070 */
[----:B------:R-:W-:Y:S02]  /*15a0*/  IMAD.MOV.U32 R34, RZ, RZ, R28 ;  /* 0x000000ffff227224 */ /* 0x000fe400078e001c */
[----:B------:R-:W-:Y:S02]  /*15b0*/  @!P4 LOP3.LUT R25, R17, 0x7ff00000, RZ, 0xc0, !PT ;  /* 0x7ff000001119c812 */ /* 0x000fe400078ec0ff */
[----:B------:R-:W0:Y:S02]  /*15c0*/  MUFU.RCP64H R21, R19 ;  /* 0x0000001300157308 */ /* 0x000e240000001800 */
[----:B------:R-:W-:Y:S02]  /*15d0*/  @!P4 ISETP.GE.U32.AND P5, PT, R28, R25, PT ;  /* 0x000000191c00c20c */ /* 0x000fe40003fa6070 */
[----:B------:R-:W-:-:S02]  /*15e0*/  @!P2 LOP3.LUT R33, R19, 0x7ff00000, RZ, 0xc0, !PT ;  /* 0x7ff000001321a812 */ /* 0x000fc400078ec0ff */
[----:B------:R-:W-:-:S04]  /*15f0*/  @!P4 SEL R25, R29, 0x63400000, !P5 ;  /* 0x634000001d19c807 */ /* 0x000fc80006800000 */
[----:B------:R-:W-:-:S04]  /*1600*/  @!P4 LOP3.LUT R26, R25, 0x80000000, R15, 0xf8, !PT ;  /* 0x80000000191ac812 */ /* 0x000fc800078ef80f */
[----:B------:R-:W-:Y:S01]  /*1610*/  @!P4 LOP3.LUT R27, R26, 0x100000, RZ, 0xfc, !PT ;  /* 0x001000001a1bc812 */ /* 0x000fe200078efcff */
[----:B------:R-:W-:Y:S01]  /*1620*/  @!P4 IMAD.MOV.U32 R26, RZ, RZ, RZ ;  /* 0x000000ffff1ac224 */ /* 0x000fe200078e00ff */
[----:B0-----:R-:W-:-:S08]  /*1630*/  DFMA R22, R20, -R18, 1 ;  /* 0x3ff000001416742b */ /* 0x001fd00000000812 */
[----:B------:R-:W-:-:S08]  /*1640*/  DFMA R22, R22, R22, R22 ;  /* 0x000000161616722b */ /* 0x000fd00000000016 */
[----:B------:R-:W-:Y:S01]  /*1650*/  DFMA R22, R20, R22, R20 ;  /* 0x000000161416722b */ /* 0x000fe20000000014 */
[----:B------:R-:W-:Y:S01]  /*1660*/  SEL R21, R29, 0x63400000, !P3 ;  /* 0x634000001d157807 */ /* 0x000fe20005800000 */
[----:B------:R-:W-:-:S03]  /*1670*/  IMAD.MOV.U32 R20, RZ, RZ, R14 ;  /* 0x000000ffff147224 */ /* 0x000fc600078e000e */
[----:B------:R-:W-:-:S03]  /*1680*/  LOP3.LUT R21, R21, 0x800fffff, R15, 0xf8, !PT ;  /* 0x800fffff15157812 */ /* 0x000fc600078ef80f */
[----:B------:R-:W-:-:S03]  /*1690*/  DFMA R24, R22, -R18, 1 ;  /* 0x3ff000001618742b */ /* 0x000fc60000000812 */
[----:B------:R-:W-:-:S05]  /*16a0*/  @!P4 DFMA R20, R20, 2, -R26 ;  /* 0x400000001414c82b */ /* 0x000fca000000081a */
[----:B------:R-:W-:-:S05]  /*16b0*/  DFMA R24, R22, R24, R22 ;  /* 0x000000181618722b */ /* 0x000fca0000000016 */
[----:B------:R-:W-:-:S03]  /*16c0*/  @!P4 LOP3.LUT R34, R21, 0x7ff00000, RZ, 0xc0, !PT ;  /* 0x7ff000001522c812 */ /* 0x000fc600078ec0ff */
[----:B------:R-:W-:Y:S02]  /*16d0*/  DMUL R22, R24, R20 ;  /* 0x0000001418167228 */ /* 0x000fe40000000000 */
[----:B------:R-:W-:-:S05]  /*16e0*/  VIADD R35, R34, 0xffffffff ;  /* 0xffffffff22237836 */ /* 0x000fca0000000000 */
[----:B------:R-:W-:Y:S01]  /*16f0*/  ISETP.GT.U32.AND P2, PT, R35, 0x7feffffe, PT ;  /* 0x7feffffe2300780c */ /* 0x000fe20003f44070 */
[----:B------:R-:W-:Y:S01]  /*1700*/  VIADD R35, R33, 0xffffffff ;  /* 0xffffffff21237836 */ /* 0x000fe20000000000 */
[----:B------:R-:W-:-:S04]  /*1710*/  DFMA R26, R22, -R18, R20 ;  /* 0x80000012161a722b */ /* 0x000fc80000000014 */
[----:B------:R-:W-:-:S04]  /*1720*/  ISETP.GT.U32.OR P2, PT, R35, 0x7feffffe, P2 ;  /* 0x7feffffe2300780c */ /* 0x000fc80001744470 */
[----:B------:R-:W-:-:S09]  /*1730*/  DFMA R26, R24, R26, R22 ;  /* 0x0000001a181a722b */ /* 0x000fd20000000016 */
[----:B------:R-:W-:Y:S05]  /*1740*/  @P2 BRA `(.L_x_24) ;  /* 0x00000000006c2947 */ /* 0x000fea0003800000 */
[----:B------:R-:W-:-:S04]  /*1750*/  LOP3.LUT R15, R17, 0x7ff00000, RZ, 0xc0, !PT ;  /* 0x7ff00000110f7812 */ /* 0x000fc800078ec0ff */
[CC--:B------:R-:W-:Y:S02]  /*1760*/  VIADDMNMX R14, R28.reuse, -R15.reuse, 0xb9600000, !PT ;  /* 0xb96000001c0e7446 */ /* 0x0c0fe4000780090f */
[----:B------:R-:W-:Y:S02]  /*1770*/  ISETP.GE.U32.AND P2, PT, R28, R15, PT ;  /* 0x0000000f1c00720c */ /* 0x000fe40003f46070 */
[----:B------:R-:W-:Y:S02]  /*1780*/  VIMNMX R14, PT, PT, R14, 0x46a00000, PT ;  /* 0x46a000000e0e7848 */ /* 0x000fe40003fe0100 */
[----:B------:R-:W-:-:S05]  /*1790*/  SEL R29, R29, 0x63400000, !P2 ;  /* 0x634000001d1d7807 */ /* 0x000fca0005000000 */
[----:B------:R-:W-:Y:S02]  /*17a0*/  IMAD.IADD R24, R14, 0x1, -R29 ;  /* 0x000000010e187824 */ /* 0x000fe400078e0a1d */
[----:B------:R-:W-:Y:S02]  /*17b0*/  IMAD.MOV.U32 R14, RZ, RZ, RZ ;  /* 0x000000ffff0e7224 */ /* 0x000fe400078e00ff */
[----:B------:R-:W-:-:S06]  /*17c0*/  VIADD R15, R24, 0x7fe00000 ;  /* 0x7fe00000180f7836 */ /* 0x000fcc0000000000 */
[----:B------:R-:W-:-:S10]  /*17d0*/  DMUL R22, R26, R14 ;  /* 0x0000000e1a167228 */ /* 0x000fd40000000000 */
[----:B------:R-:W-:-:S13]  /*17e0*/  FSETP.GTU.AND P2, PT, |R23|, 1.469367938527859385e-39, PT ;  /* 0x001000001700780b */ /* 0x000fda0003f4c200 */
[----:B------:R-:W-:Y:S05]  /*17f0*/  @P2 BRA `(.L_x_25) ;  /* 0x0000000000942947 */ /* 0x000fea0003800000 */
[----:B------:R-:W-:Y:S01]  /*1800*/  DFMA R18, R26, -R18, R20 ;  /* 0x800000121a12722b */ /* 0x000fe20000000014 */
[----:B------:R-:W-:-:S09]  /*1810*/  IMAD.MOV.U32 R14, RZ, RZ, RZ ;  /* 0x000000ffff0e7224 */ /* 0x000fd200078e00ff */
[C---:B------:R-:W-:Y:S02]  /*1820*/  FSETP.NEU.AND P2, PT, R19.reuse, RZ, PT ;  /* 0x000000ff1300720b */ /* 0x040fe40003f4d000 */
[----:B------:R-:W-:-:S04]  /*1830*/  LOP3.LUT R21, R19, 0x80000000, R17, 0x48, !PT ;  /* 0x8000000013157812 */ /* 0x000fc800078e4811 */
[----:B------:R-:W-:-:S07]  /*1840*/  LOP3.LUT R15, R21, R15, RZ, 0xfc, !PT ;  /* 0x0000000f150f7212 */ /* 0x000fce00078efcff */
[----:B------:R-:W-:Y:S05]  /*1850*/  @!P2 BRA `(.L_x_25) ;  /* 0x00000000007ca947 */ /* 0x000fea0003800000 */
[----:B------:R-:W-:Y:S01]  /*1860*/  IMAD.MOV R17, RZ, RZ, -R24 ;  /* 0x000000ffff117224 */ /* 0x000fe200078e0a18 */
[----:B------:R-:W-:Y:S01]  /*1870*/  DMUL.RP R14, R26, R14 ;  /* 0x0000000e1a0e7228 */ /* 0x000fe20000008000 */
[----:B------:R-:W-:-:S06]  /*1880*/  IMAD.MOV.U32 R16, RZ, RZ, RZ ;  /* 0x000000ffff107224 */ /* 0x000fcc00078e00ff */
[----:B------:R-:W-:-:S03]  /*1890*/  DFMA R16, R22, -R16, R26 ;  /* 0x800000101610722b */ /* 0x000fc6000000001a */
[----:B------:R-:W-:-:S03]  /*18a0*/  LOP3.LUT R21, R15, R21, RZ, 0x3c, !PT ;  /* 0x000000150f157212 */ /* 0x000fc600078e3cff */
[----:B------:R-:W-:-:S04]  /*18b0*/  IADD3 R16, PT, PT, -R24, -0x43300000, RZ ;  /* 0xbcd0000018107810 */ /* 0x000fc80007ffe1ff */
[----:B------:R-:W-:-:S04]  /*18c0*/  FSETP.NEU.AND P2, PT, |R17|, R16, PT ;  /* 0x000000101100720b */ /* 0x000fc80003f4d200 */
[----:B------:R-:W-:Y:S02]  /*18d0*/  FSEL R22, R14, R22, !P2 ;  /* 0x000000160e167208 */ /* 0x000fe40005000000 */
[----:B------:R-:W-:Y:S01]  /*18e0*/  FSEL R23, R21, R23, !P2 ;  /* 0x0000001715177208 */ /* 0x000fe20005000000 */
[----:B------:R-:W-:Y:S06]  /*18f0*/  BRA `(.L_x_25) ;  /* 0x0000000000547947 */ /* 0x000fec0003800000 */
.L_x_24:
[----:B------:R-:W-:-:S14]  /*1900*/  DSETP.NAN.AND P2, PT, R14, R14, PT ;  /* 0x0000000e0e00722a */ /* 0x000fdc0003f48000 */
[----:B------:R-:W-:Y:S05]  /*1910*/  @P2 BRA `(.L_x_26) ;  /* 0x0000000000442947 */ /* 0x000fea0003800000 */
[----:B------:R-:W-:-:S14]  /*1920*/  DSETP.NAN.AND P2, PT, R16, R16, PT ;  /* 0x000000101000722a */ /* 0x000fdc0003f48000 */
[----:B------:R-:W-:Y:S05]  /*1930*/  @P2 BRA `(.L_x_27) ;  /* 0x0000000000302947 */ /* 0x000fea0003800000 */
[----:B------:R-:W-:Y:S01]  /*1940*/  ISETP.NE.AND P2, PT, R34, R33, PT ;  /* 0x000000212200720c */ /* 0x000fe20003f45270 */
[----:B------:R-:W-:Y:S02]  /*1950*/  IMAD.MOV.U32 R22, RZ, RZ, 0x0 ;  /* 0x00000000ff167424 */ /* 0x000fe400078e00ff */
[----:B------:R-:W-:-:S10]  /*1960*/  IMAD.MOV.U32 R23, RZ, RZ, -0x80000 ;  /* 0xfff80000ff177424 */ /* 0x000fd400078e00ff */
[----:B------:R-:W-:Y:S05]  /*1970*/  @!P2 BRA `(.L_x_25) ;  /* 0x000000000034a947 */ /* 0x000fea0003800000 */
[----:B------:R-:W-:Y:S02]  /*1980*/  ISETP.NE.AND P2, PT, R34, 0x7ff00000, PT ;  /* 0x7ff000002200780c */ /* 0x000fe40003f45270 */
[----:B------:R-:W-:Y:S02]  /*1990*/  LOP3.LUT R23, R15, 0x80000000, R17, 0x48, !PT ;  /* 0x800000000f177812 */ /* 0x000fe400078e4811 */
[----:B------:R-:W-:-:S13]  /*19a0*/  ISETP.EQ.OR P2, PT, R33, RZ, !P2 ;  /* 0x000000ff2100720c */ /* 0x000fda0005742670 */
[----:B------:R-:W-:Y:S01]  /*19b0*/  @P2 LOP3.LUT R14, R23, 0x7ff00000, RZ, 0xfc, !PT ;  /* 0x7ff00000170e2812 */ /* 0x000fe200078efcff */
[----:B------:R-:W-:Y:S02]  /*19c0*/  @!P2 IMAD.MOV.U32 R22, RZ, RZ, RZ ;  /* 0x000000ffff16a224 */ /* 0x000fe400078e00ff */
[----:B------:R-:W-:Y:S02]  /*19d0*/  @P2 IMAD.MOV.U32 R22, RZ, RZ, RZ ;  /* 0x000000ffff162224 */ /* 0x000fe400078e00ff */
[----:B------:R-:W-:Y:S01]  /*19e0*/  @P2 IMAD.MOV.U32 R23, RZ, RZ, R14 ;  /* 0x000000ffff172224 */ /* 0x000fe200078e000e */
[----:B------:R-:W-:Y:S06]  /*19f0*/  BRA `(.L_x_25) ;  /* 0x0000000000147947 */ /* 0x000fec0003800000 */
.L_x_27:
[----:B------:R-:W-:Y:S01]  /*1a00*/  LOP3.LUT R23, R17, 0x80000, RZ, 0xfc, !PT ;  /* 0x0008000011177812 */ /* 0x000fe200078efcff */
[----:B------:R-:W-:Y:S01]  /*1a10*/  IMAD.MOV.U32 R22, RZ, RZ, R16 ;  /* 0x000000ffff167224 */ /* 0x000fe200078e0010 */
[----:B------:R-:W-:Y:S06]  /*1a20*/  BRA `(.L_x_25) ;  /* 0x0000000000087947 */ /* 0x000fec0003800000 */
.L_x_26:
[----:B------:R-:W-:Y:S01]  /*1a30*/  LOP3.LUT R23, R15, 0x80000, RZ, 0xfc, !PT ;  /* 0x000800000f177812 */ /* 0x000fe200078efcff */
[----:B------:R-:W-:-:S07]  /*1a40*/  IMAD.MOV.U32 R22, RZ, RZ, R14 ;  /* 0x000000ffff167224 */ /* 0x000fce00078e000e */
.L_x_25:
[----:B------:R-:W-:Y:S05]  /*1a50*/  BSYNC.RECONVERGENT B1 ;  /* 0x0000000000017941 */ /* 0x000fea0003800200 */
.L_x_23:
[----:B------:R-:W-:Y:S02]  /*1a60*/  IMAD.MOV.U32 R14, RZ, RZ, R0 ;  /* 0x000000ffff0e7224 */ /* 0x000fe400078e0000 */
[----:B------:R-:W-:-:S04]  /*1a70*/  IMAD.MOV.U32 R15, RZ, RZ, 0x0 ;  /* 0x00000000ff0f7424 */ /* 0x000fc800078e00ff */
[----:B------:R-:W-:Y:S05]  /*1a80*/  RET.REL.NODEC R14 `(draw_pareto_runtimes) ;  /* 0xffffffe40e5c7950 */ /* 0x000fea0003c3ffff */
        .type           $draw_pareto_runtimes$__internal_accurate_pow,@function
        .size           $draw_pareto_runtimes$__internal_accurate_pow,(.L_x_42 - $draw_pareto_runtimes$__internal_accurate_pow)
$draw_pareto_runtimes$__internal_accurate_pow:
[----:B------:R-:W-:Y:S01]  /*1a90*/  ISETP.GT.U32.AND P2, PT, R35, 0xfffff, PT ;  /* 0x000fffff2300780c */ /* 0x000fe20003f44070 */
[----:B------:R-:W-:Y:S01]  /*1aa0*/  IMAD.MOV.U32 R14, RZ, RZ, R18 ;  /* 0x000000ffff0e7224 */ /* 0x000fe200078e0012 */
[----:B------:R-:W-:Y:S01]  /*1ab0*/  UMOV UR4, 0x7d2cafe2 ;  /* 0x7d2cafe200047882 */ /* 0x000fe20000000000 */
[--C-:B------:R-:W-:Y:S01]  /*1ac0*/  IMAD.MOV.U32 R15, RZ, RZ, R35.reuse ;  /* 0x000000ffff0f7224 */ /* 0x100fe200078e0023 */
[----:B------:R-:W-:Y:S01]  /*1ad0*/  UMOV UR5, 0x3eb0f5ff ;  /* 0x3eb0f5ff00057882 */ /* 0x000fe20000000000 */
[----:B------:R-:W-:Y:S01]  /*1ae0*/  IMAD.MOV.U32 R16, RZ, RZ, R35 ;  /* 0x000000ffff107224 */ /* 0x000fe200078e0023 */
[----:B------:R-:W-:Y:S01]  /*1af0*/  UMOV UR8, 0x3b39803f ;  /* 0x3b39803f00087882 */ /* 0x000fe20000000000 */
[----:B------:R-:W-:Y:S01]  /*1b00*/  IMAD.MOV.U32 R20, RZ, RZ, 0x41ad3b5a ;  /* 0x41ad3b5aff147424 */ /* 0x000fe200078e00ff */
[----:B------:R-:W-:Y:S01]  /*1b10*/  UMOV UR9, 0x3c7abc9e ;  /* 0x3c7abc9e00097882 */ /* 0x000fe20000000000 */
[----:B------:R-:W-:-:S04]  /*1b20*/  IMAD.MOV.U32 R21, RZ, RZ, 0x3ed0f5d2 ;  /* 0x3ed0f5d2ff157424 */ /* 0x000fc800078e00ff */
[----:B------:R-:W-:-:S10]  /*1b30*/  @!P2 DMUL R14, R14, 1.80143985094819840000e+16 ;  /* 0x435000000e0ea828 */ /* 0x000fd40000000000 */
[----:B------:R-:W-:Y:S02]  /*1b40*/  @!P2 IMAD.MOV.U32 R16, RZ, RZ, R15 ;  /* 0x000000ffff10a224 */ /* 0x000fe400078e000f */
[----:B------:R-:W-:Y:S01]  /*1b50*/  @!P2 IMAD.MOV.U32 R18, RZ, RZ, R14 ;  /* 0x000000ffff12a224 */ /* 0x000fe200078e000e */
[----:B------:R-:W-:Y:S01]  /*1b60*/  SHF.R.U32.HI R14, RZ, 0x14, R35 ;  /* 0x00000014ff0e7819 */ /* 0x000fe20000011623 */
[----:B------:R-:W-:Y:S01]  /*1b70*/  IMAD.MOV.U32 R35, RZ, RZ, R33 ;  /* 0x000000ffff237224 */ /* 0x000fe200078e0021 */
[----:B------:R-:W-:Y:S02]  /*1b80*/  LOP3.LUT R16, R16, 0x800fffff, RZ, 0xc0, !PT ;  /* 0x800fffff10107812 */ /* 0x000fe400078ec0ff */
[----:B------:R-:W-:Y:S02]  /*1b90*/  @!P2 LEA.HI R14, R15, 0xffffffca, RZ, 0xc ;  /* 0xffffffca0f0ea811 */ /* 0x000fe400078f60ff */
[----:B------:R-:W-:Y:S01]  /*1ba0*/  LOP3.LUT R19, R16, 0x3ff00000, RZ, 0xfc, !PT ;  /* 0x3ff0000010137812 */ /* 0x000fe200078efcff */
[----:B------:R-:W-:-:S02]  /*1bb0*/  IMAD.MOV.U32 R16, RZ, RZ, RZ ;  /* 0x000000ffff107224 */ /* 0x000fc400078e00ff */
[----:B------:R-:W-:Y:S01]  /*1bc0*/  VIADD R15, R14, 0xfffffc01 ;  /* 0xfffffc010e0f7836 */ /* 0x000fe20000000000 */
[----:B------:R-:W-:-:S13]  /*1bd0*/  ISETP.GE.U32.AND P3, PT, R19, 0x3ff6a09f, PT ;  /* 0x3ff6a09f1300780c */ /* 0x000fda0003f66070 */
[----:B------:R-:W-:Y:S02]  /*1be0*/  @P3 VIADD R17, R19, 0xfff00000 ;  /* 0xfff0000013113836 */ /* 0x000fe40000000000 */
[----:B------:R-:W-:Y:S02]  /*1bf0*/  @P3 VIADD R15, R14, 0xfffffc02 ;  /* 0xfffffc020e0f3836 */ /* 0x000fe40000000000 */
[----:B------:R-:W-:-:S03]  /*1c00*/  @P3 IMAD.MOV.U32 R19, RZ, RZ, R17 ;  /* 0x000000ffff133224 */ /* 0x000fc600078e0011 */
[----:B------:R-:W-:Y:S01]  /*1c10*/  LOP3.LUT R14, R15, 0x80000000, RZ, 0x3c, !PT ;  /* 0x800000000f0e7812 */ /* 0x000fe200078e3cff */
[----:B------:R-:W-:Y:S02]  /*1c20*/  IMAD.MOV.U32 R15, RZ, RZ, 0x43300000 ;  /* 0x43300000ff0f7424 */ /* 0x000fe400078e00ff */
[C---:B------:R-:W-:Y:S02]  /*1c30*/  DADD R24, R18.reuse, 1 ;  /* 0x3ff0000012187429 */ /* 0x040fe40000000000 */
[----:B------:R-:W-:-:S04]  /*1c40*/  DADD R18, R18, -1 ;  /* 0xbff0000012127429 */ /* 0x000fc80000000000 */
[----:B------:R-:W0:Y:S02]  /*1c50*/  MUFU.RCP64H R17, R25 ;  /* 0x0000001900117308 */ /* 0x000e240000001800 */
[----:B0-----:R-:W-:-:S08]  /*1c60*/  DFMA R22, -R24, R16, 1 ;  /* 0x3ff000001816742b */ /* 0x001fd00000000110 */
[----:B------:R-:W-:-:S08]  /*1c70*/  DFMA R22, R22, R22, R22 ;  /* 0x000000161616722b */ /* 0x000fd00000000016 */
[----:B------:R-:W-:-:S08]  /*1c80*/  DFMA R22, R16, R22, R16 ;  /* 0x000000161016722b */ /* 0x000fd00000000010 */
[----:B------:R-:W-:-:S08]  /*1c90*/  DMUL R16, R18, R22 ;  /* 0x0000001612107228 */ /* 0x000fd00000000000 */
[----:B------:R-:W-:-:S08]  /*1ca0*/  DFMA R16, R18, R22, R16 ;  /* 0x000000161210722b */ /* 0x000fd00000000010 */
[----:B------:R-:W-:-:S08]  /*1cb0*/  DMUL R28, R16, R16 ;  /* 0x00000010101c7228 */ /* 0x000fd00000000000 */
[----:B------:R-:W-:Y:S01]  /*1cc0*/  DFMA R20, R28, UR4, R20 ;  /* 0x000000041c147c2b */ /* 0x000fe20008000014 */
[----:B------:R-:W-:Y:S01]  /*1cd0*/  UMOV UR4, 0x75488a3f ;  /* 0x75488a3f00047882 */ /* 0x000fe20000000000 */
[----:B------:R-:W-:-:S06]  /*1ce0*/  UMOV UR5, 0x3ef3b20a ;  /* 0x3ef3b20a00057882 */ /* 0x000fcc0000000000 */
[----:B------:R-:W-:Y:S01]  /*1cf0*/  DFMA R26, R28, R20, UR4 ;  /* 0x000000041c1a7e2b */ /* 0x000fe20008000014 */
[----:B------:R-:W-:Y:S01]  /*1d00*/  UMOV UR4, 0xe4faecd5 ;  /* 0xe4faecd500047882 */ /* 0x000fe20000000000 */
[----:B------:R-:W-:Y:S01]  /*1d10*/  UMOV UR5, 0x3f1745cd ;  /* 0x3f1745cd00057882 */ /* 0x000fe20000000000 */
[----:B------:R-:W-:-:S05]  /*1d20*/  DADD R20, R18, -R16 ;  /* 0x0000000012147229 */ /* 0x000fca0000000810 */
[----:B------:R-:W-:Y:S01]  /*1d30*/  DFMA R26, R28, R26, UR4 ;  /* 0x000000041c1a7e2b */ /* 0x000fe2000800001a */
[----:B------:R-:W-:Y:S01]  /*1d40*/  UMOV UR4, 0x258a578b ;  /* 0x258a578b00047882 */ /* 0x000fe20000000000 */
[----:B------:R-:W-:Y:S01]  /*1d50*/  UMOV UR5, 0x3f3c71c7 ;  /* 0x3f3c71c700057882 */ /* 0x000fe20000000000 */
[----:B------:R-:W-:-:S05]  /*1d60*/  DADD R20, R20, R20 ;  /* 0x0000000014147229 */ /* 0x000fca0000000014 */
[----:B------:R-:W-:Y:S01]  /*1d70*/  DFMA R26, R28, R26, UR4 ;  /* 0x000000041c1a7e2b */ /* 0x000fe2000800001a */
[----:B------:R-:W-:Y:S01]  /*1d80*/  UMOV UR4, 0x9242b910 ;  /* 0x9242b91000047882 */ /* 0x000fe20000000000 */
[----:B------:R-:W-:Y:S01]  /*1d90*/  UMOV UR5, 0x3f624924 ;  /* 0x3f62492400057882 */ /* 0x000fe20000000000 */
[----:B------:R-:W-:-:S05]  /*1da0*/  DFMA R20, R18, -R16, R20 ;  /* 0x800000101214722b */ /* 0x000fca0000000014 */
[----:B------:R-:W-:Y:S01]  /*1db0*/  DFMA R26, R28, R26, UR4 ;  /* 0x000000041c1a7e2b */ /* 0x000fe2000800001a */
[----:B------:R-:W-:Y:S01]  /*1dc0*/  UMOV UR4, 0x99999dfb ;  /* 0x99999dfb00047882 */ /* 0x000fe20000000000 */
[----:B------:R-:W-:Y:S01]  /*1dd0*/  UMOV UR5, 0x3f899999 ;  /* 0x3f89999900057882 */ /* 0x000fe20000000000 */
[----:B------:R-:W-:Y:S02]  /*1de0*/  DMUL R20, R22, R20 ;  /* 0x0000001416147228 */ /* 0x000fe40000000000 */
[----:B------:R-:W-:-:S03]  /*1df0*/  DMUL R22, R16, R16 ;  /* 0x0000001010167228 */ /* 0x000fc60000000000 */
[----:B------:R-:W-:Y:S01]  /*1e00*/  DFMA R26, R28, R26, UR4 ;  /* 0x000000041c1a7e2b */ /* 0x000fe2000800001a */
[----:B------:R-:W-:Y:S01]  /*1e10*/  UMOV UR4, 0x55555555 ;  /* 0x5555555500047882 */ /* 0x000fe20000000000 */
[----:B------:R-:W-:-:S06]  /*1e20*/  UMOV UR5, 0x3fb55555 ;  /* 0x3fb5555500057882 */ /* 0x000fcc0000000000 */
[----:B------:R-:W-:-:S08]  /*1e30*/  DFMA R18, R28, R26, UR4 ;  /* 0x000000041c127e2b */ /* 0x000fd0000800001a */
[----:B------:R-:W-:Y:S01]  /*1e40*/  DADD R24, -R18, UR4 ;  /* 0x0000000412187e29 */ /* 0x000fe20008000100 */
[----:B------:R-:W-:Y:S01]  /*1e50*/  UMOV UR4, 0xb9e7b0 ;  /* 0x00b9e7b000047882 */ /* 0x000fe20000000000 */
[----:B------:R-:W-:-:S06]  /*1e60*/  UMOV UR5, 0x3c46a4cb ;  /* 0x3c46a4cb00057882 */ /* 0x000fcc0000000000 */
[----:B------:R-:W-:Y:S02]  /*1e70*/  DFMA R24, R28, R26, R24 ;  /* 0x0000001a1c18722b */ /* 0x000fe40000000018 */
[----:B------:R-:W-:Y:S01]  /*1e80*/  DFMA R26, R16, R16, -R22 ;  /* 0x00000010101a722b */ /* 0x000fe20000000816 */
[----:B------:R-:W-:Y:S02]  /*1e90*/  VIADD R29, R21, 0x100000 ;  /* 0x00100000151d7836 */ /* 0x000fe40000000000 */
[----:B------:R-:W-:-:S03]  /*1ea0*/  IMAD.MOV.U32 R28, RZ, RZ, R20 ;  /* 0x000000ffff1c7224 */ /* 0x000fc600078e0014 */
[----:B------:R-:W-:Y:S01]  /*1eb0*/  DADD R36, R24, -UR4 ;  /* 0x8000000418247e29 */ /* 0x000fe20008000000 */
[----:B------:R-:W-:Y:S01]  /*1ec0*/  UMOV UR4, 0x80000000 ;  /* 0x8000000000047882 */ /* 0x000fe20000000000 */
[----:B------:R-:W-:Y:S01]  /*1ed0*/  UMOV UR5, 0x43300000 ;  /* 0x4330000000057882 */ /* 0x000fe20000000000 */
[C---:B------:R-:W-:Y:S02]  /*1ee0*/  DFMA R26, R16.reuse, R28, R26 ;  /* 0x0000001c101a722b */ /* 0x040fe4000000001a */
[----:B------:R-:W-:Y:S02]  /*1ef0*/  DMUL R28, R16, R22 ;  /* 0x00000016101c7228 */ /* 0x000fe40000000000 */
[----:B------:R-:W-:Y:S01]  /*1f00*/  DADD R14, R14, -UR4 ;  /* 0x800000040e0e7e29 */ /* 0x000fe20008000000 */
[----:B------:R-:W-:Y:S01]  /*1f10*/  UMOV UR4, 0xfefa39ef ;  /* 0xfefa39ef00047882 */ /* 0x000fe20000000000 */
[----:B------:R-:W-:-:S04]  /*1f20*/  UMOV UR5, 0x3fe62e42 ;  /* 0x3fe62e4200057882 */ /* 0x000fc80000000000 */
[----:B------:R-:W-:-:S08]  /*1f30*/  DFMA R24, R16, R22, -R28 ;  /* 0x000000161018722b */ /* 0x000fd0000000081c */
[----:B------:R-:W-:Y:S02]  /*1f40*/  DFMA R24, R20, R22, R24 ;  /* 0x000000161418722b */ /* 0x000fe40000000018 */
[----:B------:R-:W-:-:S06]  /*1f50*/  DADD R22, R18, R36 ;  /* 0x0000000012167229 */ /* 0x000fcc0000000024 */
[----:B------:R-:W-:Y:S02]  /*1f60*/  DFMA R24, R16, R26, R24 ;  /* 0x0000001a1018722b */ /* 0x000fe40000000018 */
[----:B------:R-:W-:Y:S02]  /*1f70*/  DADD R26, R18, -R22 ;  /* 0x00000000121a7229 */ /* 0x000fe40000000816 */
[----:B------:R-:W-:-:S06]  /*1f80*/  DMUL R18, R22, R28 ;  /* 0x0000001c16127228 */ /* 0x000fcc0000000000 */
[----:B------:R-:W-:Y:S02]  /*1f90*/  DADD R36, R36, R26 ;  /* 0x0000000024247229 */ /* 0x000fe4000000001a */
[----:B------:R-:W-:-:S08]  /*1fa0*/  DFMA R26, R22, R28, -R18 ;  /* 0x0000001c161a722b */ /* 0x000fd00000000812 */
[----:B------:R-:W-:-:S08]  /*1fb0*/  DFMA R24, R22, R24, R26 ;  /* 0x000000181618722b */ /* 0x000fd0000000001a */
[----:B------:R-:W-:-:S08]  /*1fc0*/  DFMA R36, R36, R28, R24 ;  /* 0x0000001c2424722b */ /* 0x000fd00000000018 */
[----:B------:R-:W-:-:S08]  /*1fd0*/  DADD R24, R18, R36 ;  /* 0x0000000012187229 */ /* 0x000fd00000000024 */
[--C-:B------:R-:W-:Y:S02]  /*1fe0*/  DADD R22, R16, R24.reuse ;  /* 0x0000000010167229 */ /* 0x100fe40000000018 */
[----:B------:R-:W-:-:S06]  /*1ff0*/  DADD R18, R18, -R24 ;  /* 0x0000000012127229 */ /* 0x000fcc0000000818 */
[----:B------:R-:W-:Y:S02]  /*2000*/  DADD R16, R16, -R22 ;  /* 0x0000000010107229 */ /* 0x000fe40000000816 */
[----:B------:R-:W-:-:S06]  /*2010*/  DADD R18, R36, R18 ;  /* 0x0000000024127229 */ /* 0x000fcc0000000012 */
[----:B------:R-:W-:-:S08]  /*2020*/  DADD R16, R24, R16 ;  /* 0x0000000018107229 */ /* 0x000fd00000000010 */
[----:B------:R-:W-:-:S08]  /*2030*/  DADD R16, R18, R16 ;  /* 0x0000000012107229 */ /* 0x000fd00000000010 */
[----:B------:R-:W-:-:S08]  /*2040*/  DADD R20, R20, R16 ;  /* 0x0000000014147229 */ /* 0x000fd00000000010 */
[----:B------:R-:W-:-:S08]  /*2050*/  DADD R18, R22, R20 ;  /* 0x0000000016127229 */ /* 0x000fd00000000014 */
[--C-:B------:R-:W-:Y:S02]  /*2060*/  DFMA R16, R14, UR4, R18.reuse ;  /* 0x000000040e107c2b */ /* 0x100fe40008000012 */
[----:B------:R-:W-:-:S06]  /*2070*/  DADD R24, R22, -R18 ;  /* 0x0000000016187229 */ /* 0x000fcc0000000812 */
[----:B------:R-:W-:Y:S02]  /*2080*/  DFMA R22, R14, -UR4, R16 ;  /* 0x800000040e167c2b */ /* 0x000fe40008000010 */
[----:B------:R-:W-:-:S06]  /*2090*/  DADD R24, R20, R24 ;  /* 0x0000000014187229 */ /* 0x000fcc0000000018 */
[----:B------:R-:W-:Y:S01]  /*20a0*/  DADD R22, -R18, R22 ;  /* 0x0000000012167229 */ /* 0x000fe20000000116 */
[C---:B------:R-:W-:Y:S01]  /*20b0*/  IMAD.SHL.U32 R18, R35.reuse, 0x2, RZ ;  /* 0x0000000223127824 */ /* 0x040fe200078e00ff */
[----:B------:R-:W-:-:S04]  /*20c0*/  LOP3.LUT R19, R35, 0xff0fffff, RZ, 0xc0, !PT ;  /* 0xff0fffff23137812 */ /* 0x000fc800078ec0ff */
[----:B------:R-:W-:Y:S02]  /*20d0*/  ISETP.GT.U32.AND P2, PT, R18, -0x2000001, PT ;  /* 0xfdffffff1200780c */ /* 0x000fe40003f44070 */
[----:B------:R-:W-:Y:S01]  /*20e0*/  DADD R22, R24, -R22 ;  /* 0x0000000018167229 */ /* 0x000fe20000000816 */
[----:B------:R-:W-:Y:S01]  /*20f0*/  IMAD.MOV.U32 R18, RZ, RZ, R34 ;  /* 0x000000ffff127224 */ /* 0x000fe200078e0022 */
[----:B------:R-:W-:-:S06]  /*2100*/  SEL R19, R19, R35, P2 ;  /* 0x0000002313137207 */ /* 0x000fcc0001000000 */
[----:B------:R-:W-:-:S08]  /*2110*/  DFMA R14, R14, UR8, R22 ;  /* 0x000000080e0e7c2b */ /* 0x000fd00008000016 */
[----:B------:R-:W-:-:S08]  /*2120*/  DADD R20, R16, R14 ;  /* 0x0000000010147229 */ /* 0x000fd0000000000e */
[----:B------:R-:W-:Y:S02]  /*2130*/  DADD R16, R16, -R20 ;  /* 0x0000000010107229 */ /* 0x000fe40000000814 */
[----:B------:R-:W-:-:S06]  /*2140*/  DMUL R24, R20, R18 ;  /* 0x0000001214187228 */ /* 0x000fcc0000000000 */
[----:B------:R-:W-:Y:S02]  /*2150*/  DADD R16, R14, R16 ;  /* 0x000000000e107229 */ /* 0x000fe40000000010 */
[----:B------:R-:W-:Y:S01]  /*2160*/  DFMA R20, R20, R18, -R24 ;  /* 0x000000121414722b */ /* 0x000fe20000000818 */
[----:B------:R-:W-:Y:S02]  /*2170*/  IMAD.MOV.U32 R14, RZ, RZ, 0x652b82fe ;  /* 0x652b82feff0e7424 */ /* 0x000fe400078e00ff */
[----:B------:R-:W-:-:S05]  /*2180*/  IMAD.MOV.U32 R15, RZ, RZ, 0x3ff71547 ;  /* 0x3ff71547ff0f7424 */ /* 0x000fca00078e00ff */
[----:B------:R-:W-:-:S08]  /*2190*/  DFMA R18, R16, R18, R20 ;  /* 0x000000121012722b */ /* 0x000fd00000000014 */
[----:B------:R-:W-:-:S08]  /*21a0*/  DADD R16, R24, R18 ;  /* 0x0000000018107229 */ /* 0x000fd00000000012 */
[----:B------:R-:W-:Y:S02]  /*21b0*/  DFMA R14, R16, R14, 6.75539944105574400000e+15 ;  /* 0x43380000100e742b */ /* 0x000fe4000000000e */
[----:B------:R-:W-:-:S06]  /*21c0*/  FSETP.GEU.AND P2, PT, |R17|, 4.1917929649353027344, PT ;  /* 0x4086232b1100780b */ /* 0x000fcc0003f4e200 */
[----:B------:R-:W-:-:S08]  /*21d0*/  DADD R22, R14, -6.75539944105574400000e+15 ;  /* 0xc33800000e167429 */ /* 0x000fd00000000000 */
[----:B------:R-:W-:Y:S01]  /*21e0*/  DFMA R20, R22, -UR4, R16 ;  /* 0x8000000416147c2b */ /* 0x000fe20008000010 */
[----:B------:R-:W-:Y:S01]  /*21f0*/  UMOV UR4, 0x3b39803f ;  /* 0x3b39803f00047882 */ /* 0x000fe20000000000 */
[----:B------:R-:W-:-:S06]  /*2200*/  UMOV UR5, 0x3c7abc9e ;  /* 0x3c7abc9e00057882 */ /* 0x000fcc0000000000 */
[----:B------:R-:W-:Y:S01]  /*2210*/  DFMA R20, R22, -UR4, R20 ;  /* 0x8000000416147c2b */ /* 0x000fe20008000014 */
[----:B------:R-:W-:Y:S01]  /*2220*/  UMOV UR4, 0x69ce2bdf ;  /* 0x69ce2bdf00047882 */ /* 0x000fe20000000000 */
[----:B------:R-:W-:Y:S01]  /*2230*/  IMAD.MOV.U32 R22, RZ, RZ, -0x35dec16 ;  /* 0xfca213eaff167424 */ /* 0x000fe200078e00ff */
[----:B------:R-:W-:Y:S01]  /*2240*/  UMOV UR5, 0x3e5ade15 ;  /* 0x3e5ade1500057882 */ /* 0x000fe20000000000 */
[----:B------:R-:W-:-:S06]  /*2250*/  IMAD.MOV.U32 R23, RZ, RZ, 0x3e928af3 ;  /* 0x3e928af3ff177424 */ /* 0x000fcc00078e00ff */
[----:B------:R-:W-:Y:S01]  /*2260*/  DFMA R22, R20, UR4, R22 ;  /* 0x0000000414167c2b */ /* 0x000fe20008000016 */
[----:B------:R-:W-:Y:S01]  /*2270*/  UMOV UR4, 0x62401315 ;  /* 0x6240131500047882 */ /* 0x000fe20000000000 */
[----:B------:R-:W-:-:S06]  /*2280*/  UMOV UR5, 0x3ec71dee ;  /* 0x3ec71dee00057882 */ /* 0x000fcc0000000000 */
[----:B------:R-:W-:Y:S01]  /*2290*/  DFMA R22, R20, R22, UR4 ;  /* 0x0000000414167e2b */ /* 0x000fe20008000016 */
        /* <DEDUP_REMOVED lines=20> */
[----:B------:R-:W-:-:S08]  /*23e0*/  DFMA R22, R20, R22, UR4 ;  /* 0x0000000414167e2b */ /* 0x000fd00008000016 */
[----:B------:R-:W-:-:S08]  /*23f0*/  DFMA R22, R20, R22, 1 ;  /* 0x3ff000001416742b */ /* 0x000fd00000000016 */
[----:B------:R-:W-:Y:S02]  /*2400*/  DFMA R22, R20, R22, 1 ;  /* 0x3ff000001416742b */ /* 0x000fe40000000016 */
[----:B------:R-:W-:-:S08]  /*2410*/  DADD R20, R24, -R16 ;  /* 0x0000000018147229 */ /* 0x000fd00000000810 */
[----:B------:R-:W-:Y:S01]  /*2420*/  DADD R20, R18, R20 ;  /* 0x0000000012147229 */ /* 0x000fe20000000014 */
[----:B------:R-:W-:Y:S02]  /*2430*/  IMAD R19, R14, 0x100000, R23 ;  /* 0x001000000e137824 */ /* 0x000fe400078e0217 */
[----:B------:R-:W-:Y:S01]  /*2440*/  IMAD.MOV.U32 R18, RZ, RZ, R22 ;  /* 0x000000ffff127224 */ /* 0x000fe200078e0016 */
[----:B------:R-:W-:Y:S07]  /*2450*/  @!P2 BRA `(.L_x_28) ;  /* 0x000000000030a947 */ /* 0x000fee0003800000 */
[----:B------:R-:W-:Y:S01]  /*2460*/  FSETP.GEU.AND P3, PT, |R17|, 4.2275390625, PT ;  /* 0x408748001100780b */ /* 0x000fe20003f6e200 */
[C---:B------:R-:W-:Y:S02]  /*2470*/  DADD R18, R16.reuse, +INF ;  /* 0x7ff0000010127429 */ /* 0x040fe40000000000 */
[----:B------:R-:W-:-:S08]  /*2480*/  DSETP.GEU.AND P2, PT, R16, RZ, PT ;  /* 0x000000ff1000722a */ /* 0x000fd00003f4e000 */
[----:B------:R-:W-:Y:S02]  /*2490*/  FSEL R18, R18, RZ, P2 ;  /* 0x000000ff12127208 */ /* 0x000fe40001000000 */
[----:B------:R-:W-:Y:S02]  /*24a0*/  @!P3 LEA.HI R15, R14, R14, RZ, 0x1 ;  /* 0x0000000e0e0fb211 */ /* 0x000fe400078f08ff */
[----:B------:R-:W-:Y:S02]  /*24b0*/  FSEL R19, R19, RZ, P2 ;  /* 0x000000ff13137208 */ /* 0x000fe40001000000 */
[----:B------:R-:W-:-:S05]  /*24c0*/  @!P3 SHF.R.S32.HI R15, RZ, 0x1, R15 ;  /* 0x00000001ff0fb819 */ /* 0x000fca000001140f */
[----:B------:R-:W-:Y:S02]  /*24d0*/  @!P3 IMAD.IADD R14, R14, 0x1, -R15 ;  /* 0x000000010e0eb824 */ /* 0x000fe400078e0a0f */
[----:B------:R-:W-:-:S03]  /*24e0*/  @!P3 IMAD R23, R15, 0x100000, R23 ;  /* 0x001000000f17b824 */ /* 0x000fc600078e0217 */
[----:B------:R-:W-:Y:S01]  /*24f0*/  @!P3 LEA R15, R14, 0x3ff00000, 0x14 ;  /* 0x3ff000000e0fb811 */ /* 0x000fe200078ea0ff */
[----:B------:R-:W-:-:S06]  /*2500*/  @!P3 IMAD.MOV.U32 R14, RZ, RZ, RZ ;  /* 0x000000ffff0eb224 */ /* 0x000fcc00078e00ff */
[----:B------:R-:W-:-:S11]  /*2510*/  @!P3 DMUL R18, R22, R14 ;  /* 0x0000000e1612b228 */ /* 0x000fd60000000000 */
.L_x_28:
[----:B------:R-:W-:Y:S01]  /*2520*/  DFMA R20, R20, R18, R18 ;  /* 0x000000121414722b */ /* 0x000fe20000000012 */
[----:B------:R-:W-:Y:S01]  /*2530*/  IMAD.MOV.U32 R16, RZ, RZ, R0 ;  /* 0x000000ffff107224 */ /* 0x000fe200078e0000 */
[----:B------:R-:W-:Y:S01]  /*2540*/  DSETP.NEU.AND P2, PT, |R18|, +INF , PT ;  /* 0x7ff000001200742a */ /* 0x000fe20003f4d200 */
[----:B------:R-:W-:-:S07]  /*2550*/  IMAD.MOV.U32 R17, RZ, RZ, 0x0 ;  /* 0x00000000ff117424 */ /* 0x000fce00078e00ff */
[----:B------:R-:W-:Y:S02]  /*2560*/  FSEL R14, R18, R20, !P2 ;  /* 0x00000014120e7208 */ /* 0x000fe40005000000 */
[----:B------:R-:W-:Y:S01]  /*2570*/  FSEL R15, R19, R21, !P2 ;  /* 0x00000015130f7208 */ /* 0x000fe20005000000 */
[----:B------:R-:W-:Y:S06]  /*2580*/  RET.REL.NODEC R16 `(draw_pareto_runtimes) ;  /* 0xffffffd8109c7950 */ /* 0x000fec0003c3ffff */
.L_x_29:
        /* <DEDUP_REMOVED lines=15> */
.L_x_42:


//--------------------- .text.initrand            --------------------------
	.section	.text.initrand,"ax",@progbits
	.align	128
        .global         initrand
        .type           initrand,@function
        .size           initrand,(.L_x_45 - initrand)
        .other          initrand,@"STO_CUDA_ENTRY STV_DEFAULT"
initrand:
.text.initrand:
        /* <DEDUP_REMOVED lines=9> */
[----:B------:R-:W1:Y:S01]  /*0090*/  LDCU.64 UR6, c[0x0][0x358] ;  /* 0x00006b00ff0677ac */ /* 0x000e620008000a00 */
[----:B0-----:R-:W-:-:S07]  /*00a0*/  IMAD R11, R11, UR4, RZ ;  /* 0x000000040b0b7c24 */ /* 0x001fce000f8e02ff */
.L_x_38:
[----:B------:R-:W0:Y:S01]  /*00b0*/  LDC.64 R2, c[0x0][0x380] ;  /* 0x0000e000ff027b82 */ /* 0x000e220000000a00 */
[----:B------:R-:W-:Y:S01]  /*00c0*/  IMAD.MOV.U32 R4, RZ, RZ, 0x2abc4dd5 ;  /* 0x2abc4dd5ff047424 */ /* 0x000fe200078e00ff */
[----:B------:R-:W-:Y:S01]  /*00d0*/  ISETP.NE.AND P0, PT, R0, RZ, PT ;  /* 0x000000ff0000720c */ /* 0x000fe20003f05270 */
[----:B------:R-:W-:Y:S01]  /*00e0*/  IMAD.MOV.U32 R5, RZ, RZ, 0x58213ed2 ;  /* 0x58213ed2ff057424 */ /* 0x000fe200078e00ff */
[----:B------:R-:W-:Y:S01]  /*00f0*/  BSSY.RECONVERGENT B0, `(.L_x_30) ;  /* 0x00000df000007945 */ /* 0x000fe20003800200 */
[----:B------:R-:W-:Y:S02]  /*0100*/  IMAD.MOV.U32 R6, RZ, RZ, 0x455f2458 ;  /* 0x455f2458ff067424 */ /* 0x000fe400078e00ff */
[----:B------:R-:W-:Y:S02]  /*0110*/  IMAD.MOV.U32 R7, RZ, RZ, -0x75bd8fc ;  /* 0xf8a42704ff077424 */ /* 0x000fe400078e00ff */
[----:B------:R-:W-:Y:S02]  /*0120*/  IMAD.MOV.U32 R8, RZ, RZ, -0x23270784 ;  /* 0xdcd8f87cff087424 */ /* 0x000fe400078e00ff */
[----:B------:R-:W-:-:S02]  /*0130*/  IMAD.MOV.U32 R9, RZ, RZ, 0x511db0d6 ;  /* 0x511db0d6ff097424 */ /* 0x000fc400078e00ff */
[----:B0-----:R-:W-:-:S05]  /*0140*/  IMAD.WIDE R2, R0, 0x30, R2 ;  /* 0x0000003000027825 */ /* 0x001fca00078e0202 */
[----:B-1----:R0:W-:Y:S04]  /*0150*/  STG.E.64 desc[UR6][R2.64], R4 ;  /* 0x0000000402007986 */ /* 0x0021e8000c101b06 */
[----:B------:R0:W-:Y:S04]  /*0160*/  STG.E.64 desc[UR6][R2.64+0x8], R6 ;  /* 0x0000080602007986 */ /* 0x0001e8000c101b06 */
[----:B------:R0:W-:Y:S01]  /*0170*/  STG.E.64 desc[UR6][R2.64+0x10], R8 ;  /* 0x0000100802007986 */ /* 0x0001e2000c101b06 */
[----:B------:R-:W-:Y:S05]  /*0180*/  @!P0 BRA `(.L_x_31) ;  /* 0x0000000c00548947 */ /* 0x000fea0003800000 */
[--C-:B------:R-:W-:Y:S01]  /*0190*/  SHF.R.S32.HI R10, RZ, 0x1f, R0.reuse ;  /* 0x0000001fff0a7819 */ /* 0x100fe20000011400 */
[----:B------:R-:W-:Y:S02]  /*01a0*/  IMAD.MOV.U32 R12, RZ, RZ, RZ ;  /* 0x000000ffff0c7224 */ /* 0x000fe400078e00ff */
[----:B------:R-:W-:-:S07]  /*01b0*/  IMAD.MOV.U32 R13, RZ, RZ, R0 ;  /* 0x000000ffff0d7224 */ /* 0x000fce00078e0000 */
.L_x_37:
[----:B0-----:R-:W-:Y:S01]  /*01c0*/  LOP3.LUT R2, R13, 0x3, RZ, 0xc0, !PT ;  /* 0x000000030d027812 */ /* 0x001fe200078ec0ff */
[----:B------:R-:W-:Y:S03]  /*01d0*/  BSSY.RECONVERGENT B1, `(.L_x_32) ;  /* 0x00000ca000017945 */ /* 0x000fe60003800200 */
[----:B------:R-:W-:-:S04]  /*01e0*/  ISETP.NE.U32.AND P0, PT, R2, RZ, PT ;  /* 0x000000ff0200720c */ /* 0x000fc80003f05070 */
[----:B------:R-:W-:-:S13]  /*01f0*/  ISETP.NE.AND.EX P0, PT, RZ, RZ, PT, P0 ;  /* 0x000000ffff00720c */ /* 0x000fda0003f05300 */
[----:B------:R-:W-:Y:S05]  /*0200*/  @!P0 BRA `(.L_x_33) ;  /* 0x0000000c00188947 */ /* 0x000fea0003800000 */
[----:B------:R-:W0:Y:S01]  /*0210*/  LDC.64 R4, c[0x4][RZ] ;  /* 0x01000000ff047b82 */ /* 0x000e220000000a00 */
[----:B------:R-:W-:Y:S02]  /*0220*/  IMAD.MOV.U32 R14, RZ, RZ, RZ ;  /* 0x000000ffff0e7224 */ /* 0x000fe400078e00ff */
[----:B0-----:R-:W-:-:S07]  /*0230*/  IMAD.WIDE.U32 R4, R12, 0xc80, R4 ;  /* 0x00000c800c047825 */ /* 0x001fce00078e0004 */
.L_x_36:
[----:B0-----:R-:W-:Y:S01]  /*0240*/  IMAD.MOV.U32 R15, RZ, RZ, RZ ;  /* 0x000000ffff0f7224 */ /* 0x001fe200078e00ff */
[----:B------:R-:W-:Y:S01]  /*0250*/  CS2R R6, SRZ ;  /* 0x0000000000067805 */ /* 0x000fe2000001ff00 */
[----:B------:R-:W-:Y:S01]  /*0260*/  IMAD.MOV.U32 R16, RZ, RZ, RZ ;  /* 0x000000ffff107224 */ /* 0x000fe200078e00ff */
[----:B------:R-:W-:-:S07]  /*0270*/  CS2R R2, SRZ ;  /* 0x0000000000027805 */ /* 0x000fce000001ff00 */
.L_x_35:
[----:B------:R-:W0:Y:S02]  /*0280*/  LDC.64 R8, c[0x0][0x380] ;  /* 0x0000e000ff087b82 */ /* 0x000e240000000a00 */
[----:B0-----:R-:W-:-:S04]  /*0290*/  IMAD.WIDE R8, R0, 0x30, R8 ;  /* 0x0000003000087825 */ /* 0x001fc800078e0208 */
[----:B------:R-:W-:-:S05]  /*02a0*/  IMAD.WIDE.U32 R8, R16, 0x4, R8 ;  /* 0x0000000410087825 */ /* 0x000fca00078e0008 */
[----:B------:R0:W5:Y:S01]  /*02b0*/  LDG.E R17, desc[UR6][R8.64+0x4] ;  /* 0x0000040608117981 */ /* 0x000162000c1e1900 */
[----:B------:R-:W-:-:S07]  /*02c0*/  IMAD.MOV.U32 R18, RZ, RZ, RZ ;  /* 0x000000ffff127224 */ /* 0x000fce00078e00ff */
.L_x_34:
[----:B-----5:R-:W-:Y:S01]  /*02d0*/  SHF.R.U32.HI R23, RZ, R18, R17 ;  /* 0x00000012ff177219 */ /* 0x020fe20000011611 */
[----:B0-----:R-:W-:-:S03]  /*02e0*/  IMAD.SHL.U32 R9, R16, 0x20, RZ ;  /* 0x0000002010097824 */ /* 0x001fc600078e00ff */
[----:B------:R-:W-:Y:S01]  /*02f0*/  LOP3.LUT R19, R23, 0x1, RZ, 0xc0, !PT ;  /* 0x0000000117137812 */ /* 0x000fe200078ec0ff */
[----:B------:R-:W-:-:S03]  /*0300*/  IMAD.IADD R8, R9, 0x1, R18 ;  /* 0x0000000109087824 */ /* 0x000fc600078e0212 */
[----:B------:R-:W-:Y:S01]  /*0310*/  ISETP.NE.U32.AND P0, PT, R19, 0x1, PT ;  /* 0x000000011300780c */ /* 0x000fe20003f05070 */
[----:B------:R-:W-:-:S03]  /*0320*/  IMAD R9, R8, 0x5, RZ ;  /* 0x0000000508097824 */ /* 0x000fc600078e02ff */
[----:B------:R-:W-:Y:S01]  /*0330*/  R2P PR, R23, 0x7e ;  /* 0x0000007e17007804 */ /* 0x000fe20000000000 */
[----:B------:R-:W-:-:S08]  /*0340*/  IMAD.WIDE.U32 R8, R9, 0x4, R4 ;  /* 0x0000000409087825 */ /* 0x000fd000078e0004 */
[----:B------:R-:W2:Y:S04]  /*0350*/  @!P0 LDG.E.CONSTANT R20, desc[UR6][R8.64] ;  /* 0x0000000608148981 */ /* 0x000ea8000c1e9900 */
[----:B------:R-:W3:Y:S04]  /*0360*/  @!P0 LDG.E.CONSTANT R22, desc[UR6][R8.64+0x10] ;  /* 0x0000100608168981 */ /* 0x000ee8000c1e9900 */
[----:B------:R-:W4:Y:S04]  /*0370*/  @P1 LDG.E.CONSTANT R24, desc[UR6][R8.64+0x14] ;  /* 0x0000140608181981 */ /* 0x000f28000c1e9900 */
[----:B------:R-:W4:Y:S04]  /*0380*/  @P2 LDG.E.CONSTANT R26, desc[UR6][R8.64+0x28] ;  /* 0x00002806081a2981 */ /* 0x000f28000c1e9900 */
[----:B------:R-:W4:Y:S04]  /*0390*/  @!P0 LDG.E.CONSTANT R19, desc[UR6][R8.64+0x4] ;  /* 0x0000040608138981 */ /* 0x000f28000c1e9900 */
[----:B------:R-:W4:Y:S04]  /*03a0*/  @!P0 LDG.E.CONSTANT R21, desc[UR6][R8.64+0xc] ;  /* 0x00000c0608158981 */ /* 0x000f28000c1e9900 */
[----:B------:R-:W4:Y:S04]  /*03b0*/  @P1 LDG.E.CONSTANT R25, desc[UR6][R8.64+0x18] ;  /* 0x0000180608191981 */ /* 0x000f28000c1e9900 */
[----:B------:R-:W4:Y:S04]  /*03c0*/  @P3 LDG.E.CONSTANT R28, desc[UR6][R8.64+0x3c] ;  /* 0x00003c06081c3981 */ /* 0x000f28000c1e9900 */
[----:B------:R-:W4:Y:S01]  /*03d0*/  @P6 LDG.E.CONSTANT R27, desc[UR6][R8.64+0x7c] ;  /* 0x00007c06081b6981 */ /* 0x000f22000c1e9900 */
[----:B--2---:R-:W-:-:S03]  /*03e0*/  @!P0 LOP3.LUT R15, R15, R20, RZ, 0x3c, !PT ;  /* 0x000000140f0f8212 */ /* 0x004fc600078e3cff */
[----:B------:R-:W2:Y:S01]  /*03f0*/  @!P0 LDG.E.CONSTANT R20, desc[UR6][R8.64+0x8] ;  /* 0x0000080608148981 */ /* 0x000ea2000c1e9900 */
[----:B---3--:R-:W-:-:S03]  /*0400*/  @!P0 LOP3.LUT R7, R7, R22, RZ, 0x3c, !PT ;  /* 0x0000001607078212 */ /* 0x008fc600078e3cff */
[----:B------:R-:W3:Y:S01]  /*0410*/  @P1 LDG.E.CONSTANT R22, desc[UR6][R8.64+0x24] ;  /* 0x0000240608161981 */ /* 0x000ee2000c1e9900 */
[----:B----4-:R-:W-:-:S03]  /*0420*/  @P1 LOP3.LUT R15, R15, R24, RZ, 0x3c, !PT ;  /* 0x000000180f0f1212 */ /* 0x010fc600078e3cff */
[----:B------:R-:W4:Y:S01]  /*0430*/  @P2 LDG.E.CONSTANT R24, desc[UR6][R8.64+0x38] ;  /* 0x0000380608182981 */ /* 0x000f22000c1e9900 */
[----:B------:R-:W-:-:S03]  /*0440*/  @P2 LOP3.LUT R15, R15, R26, RZ, 0x3c, !PT ;  /* 0x0000001a0f0f2212 */ /* 0x000fc600078e3cff */
[----:B------:R-:W4:Y:S01]  /*0450*/  @P4 LDG.E.CONSTANT R26, desc[UR6][R8.64+0x50] ;  /* 0x00005006081a4981 */ /* 0x000f22000c1e9900 */
[----:B------:R-:W-:-:S03]  /*0460*/  @!P0 LOP3.LUT R2, R2, R19, RZ, 0x3c, !PT ;  /* 0x0000001302028212 */ /* 0x000fc600078e3cff */
[----:B------:R-:W4:Y:S01]  /*0470*/  @P1 LDG.E.CONSTANT R19, desc[UR6][R8.64+0x20] ;  /* 0x0000200608131981 */ /* 0x000f22000c1e9900 */
[----:B------:R-:W-:-:S03]  /*0480*/  @!P0 LOP3.LUT R6, R6, R21, RZ, 0x3c, !PT ;  /* 0x0000001506068212 */ /* 0x000fc600078e3cff */
[----:B------:R-:W4:Y:S01]  /*0490*/  @P2 LDG.E.CONSTANT R21, desc[UR6][R8.64+0x2c] ;  /* 0x00002c0608152981 */ /* 0x000f22000c1e9900 */
[----:B------:R-:W-:-:S03]  /*04a0*/  @P1 LOP3.LUT R2, R2, R25, RZ, 0x3c, !PT ;  /* 0x0000001902021212 */ /* 0x000fc600078e3cff */
[----:B------:R-:W4:Y:S01]  /*04b0*/  @P2 LDG.E.CONSTANT R25, desc[UR6][R8.64+0x34] ;  /* 0x0000340608192981 */ /* 0x000f22000c1e9900 */
[----:B--2---:R-:W-:-:S03]  /*04c0*/  @!P0 LOP3.LUT R3, R3, R20, RZ, 0x3c, !PT ;  /* 0x0000001403038212 */ /* 0x004fc600078e3cff */
[----:B------:R-:W2:Y:S01]  /*04d0*/  @P1 LDG.E.CONSTANT R20, desc[UR6][R8.64+0x1c] ;  /* 0x00001c0608141981 */ /* 0x000ea2000c1e9900 */
[----:B---3--:R-:W-:-:S03]  /*04e0*/  @P1 LOP3.LUT R7, R7, R22, RZ, 0x3c, !PT ;  /* 0x0000001607071212 */ /* 0x008fc600078e3cff */
[----:B------:R-:W3:Y:S01]  /*04f0*/  @P2 LDG.E.CONSTANT R22, desc[UR6][R8.64+0x30] ;  /* 0x0000300608162981 */ /* 0x000ee2000c1e9900 */
[----:B----4-:R-:W-:-:S03]  /*0500*/  @P2 LOP3.LUT R7, R7, R24, RZ, 0x3c, !PT ;  /* 0x0000001807072212 */ /* 0x010fc600078e3cff */
[----:B------:R-:W4:Y:S01]  /*0510*/  @P3 LDG.E.CONSTANT R24, desc[UR6][R8.64+0x4c] ;  /* 0x00004c0608183981 */ /* 0x000f22000c1e9900 */
[----:B------:R-:W-:-:S04]  /*0520*/  @P3 LOP3.LUT R15, R15, R28, RZ, 0x3c, !PT ;  /* 0x0000001c0f0f3212 */ /* 0x000fc800078e3cff */
[----:B------:R-:W-:Y:S02]  /*0530*/  @P4 LOP3.LUT R15, R15, R26, RZ, 0x3c, !PT ;  /* 0x0000001a0f0f4212 */ /* 0x000fe400078e3cff */
[----:B------:R-:W-:Y:S01]  /*0540*/  @P1 LOP3.LUT R6, R6, R19, RZ, 0x3c, !PT ;  /* 0x0000001306061212 */ /* 0x000fe200078e3cff */
[----:B------:R-:W4:Y:S04]  /*0550*/  @P5 LDG.E.CONSTANT R26, desc[UR6][R8.64+0x64] ;  /* 0x00006406081a5981 */ /* 0x000f28000c1e9900 */
[----:B------:R-:W4:Y:S01]  /*0560*/  @P3 LDG.E.CONSTANT R19, desc[UR6][R8.64+0x40] ;  /* 0x0000400608133981 */ /* 0x000f22000c1e9900 */
[----:B------:R-:W-:Y:S02]  /*0570*/  @P2 LOP3.LUT R2, R2, R21, RZ, 0x3c, !PT ;  /* 0x0000001502022212 */ /* 0x000fe400078e3cff */
[----:B------:R-:W-:Y:S01]  /*0580*/  @P2 LOP3.LUT R6, R6, R25, RZ, 0x3c, !PT ;  /* 0x0000001906062212 */ /* 0x000fe200078e3cff */
[----:B------:R-:W4:Y:S04]  /*0590*/  @P3 LDG.E.CONSTANT R21, desc[UR6][R8.64+0x48] ;  /* 0x0000480608153981 */ /* 0x000f28000c1e9900 */
[----:B------:R-:W4:Y:S01]  /*05a0*/  @P4 LDG.E.CONSTANT R25, desc[UR6][R8.64+0x54] ;  /* 0x0000540608194981 */ /* 0x000f22000c1e9900 */
[----:B--2---:R-:W-:-:S03]  /*05b0*/  @P1 LOP3.LUT R3, R3, R20, RZ, 0x3c, !PT ;  /* 0x0000001403031212 */ /* 0x004fc600078e3cff */
[----:B------:R-:W2:Y:S01]  /*05c0*/  @P3 LDG.E.CONSTANT R20, desc[UR6][R8.64+0x44] ;  /* 0x0000440608143981 */ /* 0x000ea2000c1e9900 */
[----:B---3--:R-:W-:-:S03]  /*05d0*/  @P2 LOP3.LUT R3, R3, R22, RZ, 0x3c, !PT ;  /* 0x0000001603032212 */ /* 0x008fc600078e3cff */
[----:B------:R-:W3:Y:S01]  /*05e0*/  @P4 LDG.E.CONSTANT R22, desc[UR6][R8.64+0x58] ;  /* 0x0000580608164981 */ /* 0x000ee2000c1e9900 */
[----:B----4-:R-:W-:-:S03]  /*05f0*/  @P3 LOP3.LUT R7, R7, R24, RZ, 0x3c, !PT ;  /* 0x0000001807073212 */ /* 0x010fc600078e3cff */
[----:B------:R-:W4:Y:S01]  /*0600*/  @P4 LDG.E.CONSTANT R24, desc[UR6][R8.64+0x60] ;  /* 0x0000600608184981 */ /* 0x000f22000c1e9900 */
[----:B------:R-:W-:Y:S02]  /*0610*/  LOP3.LUT P0, RZ, R23, 0x80, RZ, 0xc0, !PT ;  /* 0x0000008017ff7812 */ /* 0x000fe4000780c0ff */
[----:B------:R-:W-:Y:S02]  /*0620*/  @P5 LOP3.LUT R15, R15, R26, RZ, 0x3c, !PT ;  /* 0x0000001a0f0f5212 */ /* 0x000fe400078e3cff */
[----:B------:R-:W4:Y:S01]  /*0630*/  @P6 LDG.E.CONSTANT R26, desc[UR6][R8.64+0x78] ;  /* 0x00007806081a6981 */ /* 0x000f22000c1e9900 */
[----:B------:R-:W-:-:S03]  /*0640*/  @P3 LOP3.LUT R2, R2, R19, RZ, 0x3c, !PT ;  /* 0x0000001302023212 */ /* 0x000fc600078e3cff */
[----:B------:R-:W4:Y:S01]  /*0650*/  @P4 LDG.E.CONSTANT R19, desc[UR6][R8.64+0x5c] ;  /* 0x00005c0608134981 */ /* 0x000f22000c1e9900 */
[----:B------:R-:W-:-:S03]  /*0660*/  @P3 LOP3.LUT R6, R6, R21, RZ, 0x3c, !PT ;  /* 0x0000001506063212 */ /* 0x000fc600078e3cff */
[----:B------:R-:W4:Y:S01]  /*0670*/  @P5 LDG.E.CONSTANT R21, desc[UR6][R8.64+0x68] ;  /* 0x0000680608155981 */ /* 0x000f22000c1e9900 */
[----:B------:R-:W-:-:S03]  /*0680*/  @P4 LOP3.LUT R2, R2, R25, RZ, 0x3c, !PT ;  /* 0x0000001902024212 */ /* 0x000fc600078e3cff */
[----:B------:R-:W4:Y:S01]  /*0690*/  @P5 LDG.E.CONSTANT R25, desc[UR6][R8.64+0x70] ;  /* 0x0000700608195981 */ /* 0x000f22000c1e9900 */
[----:B--2---:R-:W-:-:S03]  /*06a0*/  @P3 LOP3.LUT R3, R3, R20, RZ, 0x3c, !PT ;  /* 0x0000001403033212 */ /* 0x004fc600078e3cff */
[----:B------:R-:W2:Y:S01]  /*06b0*/  @P5 LDG.E.CONSTANT R20, desc[UR6][R8.64+0x6c] ;  /* 0x00006c0608145981 */ /* 0x000ea2000c1e9900 */
[----:B---3--:R-:W-:-:S03]  /*06c0*/  @P4 LOP3.LUT R3, R3, R22, RZ, 0x3c, !PT ;  /* 0x0000001603034212 */ /* 0x008fc600078e3cff */
[----:B------:R-:W3:Y:S01]  /*06d0*/  @P5 LDG.E.CONSTANT R22, desc[UR6][R8.64+0x74] ;  /* 0x0000740608165981 */ /* 0x000ee2000c1e9900 */
[----:B----4-:R-:W-:-:S03]  /*06e0*/  @P4 LOP3.LUT R7, R7, R24, RZ, 0x3c, !PT ;  /* 0x0000001807074212 */ /* 0x010fc600078e3cff */
[----:B------:R-:W4:Y:S01]  /*06f0*/  @P0 LDG.E.CONSTANT R24, desc[UR6][R8.64+0x8c] ;  /* 0x00008c0608180981 */ /* 0x000f22000c1e9900 */
[----:B------:R-:W-:-:S03]  /*0700*/  @P6 LOP3.LUT R15, R15, R26, RZ, 0x3c, !PT ;  /* 0x0000001a0f0f6212 */ /* 0x000fc600078e3cff */
        /* <DEDUP_REMOVED lines=13> */
[----:B------:R-:W-:Y:S02]  /*07e0*/  @P6 LOP3.LUT R2, R2, R27, RZ, 0x3c, !PT ;  /* 0x0000001b02026212 */ /* 0x000fe400078e3cff */
[----:B------:R-:W-:Y:S02]  /*07f0*/  @P6 LOP3.LUT R6, R6, R19, RZ, 0x3c, !PT ;  /* 0x0000001306066212 */ /* 0x000fe400078e3cff */
[----:B------:R-:W-:Y:S02]  /*0800*/  @P0 LOP3.LUT R2, R2, R21, RZ, 0x3c, !PT ;  /* 0x0000001502020212 */ /* 0x000fe400078e3cff */
[----:B------:R-:W-:Y:S02]  /*0810*/  @P0 LOP3.LUT R6, R6, R25, RZ, 0x3c, !PT ;  /* 0x0000001906060212 */ /* 0x000fe400078e3cff */
[----:B--2---:R-:W-:Y:S02]  /*0820*/  @P6 LOP3.LUT R3, R3, R20, RZ, 0x3c, !PT ;  /* 0x0000001403036212 */ /* 0x004fe400078e3cff */
[----:B---3--:R-:W-:-:S02]  /*0830*/  @P6 LOP3.LUT R7, R7, R22, RZ, 0x3c, !PT ;  /* 0x0000001607076212 */ /* 0x008fc400078e3cff */
[----:B----4-:R-:W-:Y:S02]  /*0840*/  @P0 LOP3.LUT R3, R3, R24, RZ, 0x3c, !PT ;  /* 0x0000001803030212 */ /* 0x010fe400078e3cff */
[----:B------:R-:W-:Y:S02]  /*0850*/  @P0 LOP3.LUT R7, R7, R26, RZ, 0x3c, !PT ;  /* 0x0000001a07070212 */ /* 0x000fe400078e3cff */
[----:B------:R-:W-:-:S13]  /*0860*/  R2P PR, R23.B1, 0x7f ;  /* 0x0000007f17007804 */ /* 0x000fda0000001000 */
[----:B------:R-:W2:Y:S04]  /*0870*/  @P0 LDG.E.CONSTANT R20, desc[UR6][R8.64+0xa0] ;  /* 0x0000a00608140981 */ /* 0x000ea8000c1e9900 */
[----:B------:R-:W3:Y:S04]  /*0880*/  @P1 LDG.E.CONSTANT R24, desc[UR6][R8.64+0xb4] ;  /* 0x0000b40608181981 */ /* 0x000ee8000c1e9900 */
[----:B------:R-:W4:Y:S04]  /*0890*/  @P2 LDG.E.CONSTANT R26, desc[UR6][R8.64+0xc8] ;  /* 0x0000c806081a2981 */ /* 0x000f28000c1e9900 */
[----:B------:R-:W4:Y:S04]  /*08a0*/  @P3 LDG.E.CONSTANT R28, desc[UR6][R8.64+0xdc] ;  /* 0x0000dc06081c3981 */ /* 0x000f28000c1e9900 */
[----:B------:R-:W4:Y:S04]  /*08b0*/  @P0 LDG.E.CONSTANT R21, desc[UR6][R8.64+0xa4] ;  /* 0x0000a40608150981 */ /* 0x000f28000c1e9900 */
[----:B------:R-:W4:Y:S04]  /*08c0*/  @P0 LDG.E.CONSTANT R22, desc[UR6][R8.64+0xa8] ;  /* 0x0000a80608160981 */ /* 0x000f28000c1e9900 */
        /* <DEDUP_REMOVED lines=22> */
[----:B------:R-:W-:Y:S02]  /*0a30*/  LOP3.LUT P0, RZ, R23, 0x8000, RZ, 0xc0, !PT ;  /* 0x0000800017ff7812 */ /* 0x000fe4000780c0ff */
[----:B----4-:R-:W-:Y:S01]  /*0a40*/  @P5 LOP3.LUT R15, R15, R26, RZ, 0x3c, !PT ;  /* 0x0000001a0f0f5212 */ /* 0x010fe200078e3cff */
[----:B------:R-:W4:Y:S04]  /*0a50*/  @P3 LDG.E.CONSTANT R23, desc[UR6][R8.64+0xe0] ;  /* 0x0000e00608173981 */ /* 0x000f28000c1e9900 */
[----:B------:R-:W2:Y:S01]  /*0a60*/  @P3 LDG.E.CONSTANT R26, desc[UR6][R8.64+0xe4] ;  /* 0x0000e406081a3981 */ /* 0x000ea2000c1e9900 */
[----:B------:R-:W-:-:S03]  /*0a70*/  @P1 LOP3.LUT R2, R2, R21, RZ, 0x3c, !PT ;  /* 0x0000001502021212 */ /* 0x000fc600078e3cff */
        /* <DEDUP_REMOVED lines=9> */
[----:B---3--:R-:W-:-:S03]  /*0b10*/  @P2 LOP3.LUT R7, R7, R24, RZ, 0x3c, !PT ;  /* 0x0000001807072212 */ /* 0x008fc600078e3cff */
[----:B------:R-:W3:Y:S01]  /*0b20*/  @P4 LDG.E.CONSTANT R24, desc[UR6][R8.64+0x100] ;  /* 0x0001000608184981 */ /* 0x000ee2000c1e9900 */
[----:B----4-:R-:W-:-:S03]  /*0b30*/  @P3 LOP3.LUT R2, R2, R23, RZ, 0x3c, !PT ;  /* 0x0000001702023212 */ /* 0x010fc600078e3cff */
[----:B------:R-:W4:Y:S01]  /*0b40*/  @P5 LDG.E.CONSTANT R23, desc[UR6][R8.64+0x108] ;  /* 0x0001080608175981 */ /* 0x000f22000c1e9900 */
[----:B--2---:R-:W-:-:S03]  /*0b50*/  @P2 LOP3.LUT R6, R6, R21, RZ, 0x3c, !PT ;  /* 0x0000001506062212 */ /* 0x004fc600078e3cff */
[----:B------:R-:W2:Y:S01]  /*0b60*/  @P4 LDG.E.CONSTANT R21, desc[UR6][R8.64+0xfc] ;  /* 0x0000fc0608154981 */ /* 0x000ea2000c1e9900 */
[----:B------:R-:W-:-:S03]  /*0b70*/  @P2 LOP3.LUT R3, R3, R22, RZ, 0x3c, !PT ;  /* 0x0000001603032212 */ /* 0x000fc600078e3cff */
[----:B------:R-:W2:Y:S01]  /*0b80*/  @P4 LDG.E.CONSTANT R22, desc[UR6][R8.64+0xf8] ;  /* 0x0000f80608164981 */ /* 0x000ea2000c1e9900 */
[----:B------:R-:W-:Y:S02]  /*0b90*/  @P3 LOP3.LUT R3, R3, R26, RZ, 0x3c, !PT ;  /* 0x0000001a03033212 */ /* 0x000fe400078e3cff */
[----:B------:R-:W-:Y:S01]  /*0ba0*/  @P3 LOP3.LUT R6, R6, R25, RZ, 0x3c, !PT ;  /* 0x0000001906063212 */ /* 0x000fe200078e3cff */
[----:B------:R-:W2:Y:S04]  /*0bb0*/  @P5 LDG.E.CONSTANT R26, desc[UR6][R8.64+0x10c] ;  /* 0x00010c06081a5981 */ /* 0x000ea8000c1e9900 */
        /* <DEDUP_REMOVED lines=15> */
[----:B------:R-:W-:-:S03]  /*0cb0*/  @P5 LOP3.LUT R3, R3, R26, RZ, 0x3c, !PT ;  /* 0x0000001a03035212 */ /* 0x000fc600078e3cff */
[----:B------:R-:W2:Y:S01]  /*0cc0*/  @P0 LDG.E.CONSTANT R26, desc[UR6][R8.64+0x134] ;  /* 0x00013406081a0981 */ /* 0x000ea2000c1e9900 */
[----:B------:R-:W-:-:S03]  /*0cd0*/  @P5 LOP3.LUT R6, R6, R25, RZ, 0x3c, !PT ;  /* 0x0000001906065212 */ /* 0x000fc600078e3cff */
[----:B------:R-:W2:Y:S01]  /*0ce0*/  @P0 LDG.E.CONSTANT R25, desc[UR6][R8.64+0x138] ;  /* 0x0001380608190981 */ /* 0x000ea2000c1e9900 */
[----:B------:R-:W-:-:S05]  /*0cf0*/  VIADD R18, R18, 0x10 ;  /* 0x0000001012127836 */ /* 0x000fca0000000000 */
[----:B------:R-:W-:Y:S02]  /*0d00*/  ISETP.NE.AND P1, PT, R18, 0x20, PT ;  /* 0x000000201200780c */ /* 0x000fe40003f25270 */
[----:B------:R-:W-:Y:S02]  /*0d10*/  @P5 LOP3.LUT R7, R7, R20, RZ, 0x3c, !PT ;  /* 0x0000001407075212 */ /* 0x000fe400078e3cff */
[----:B------:R-:W-:Y:S02]  /*0d20*/  @P6 LOP3.LUT R2, R2, R19, RZ, 0x3c, !PT ;  /* 0x0000001302026212 */ /* 0x000fe400078e3cff */
[----:B---3--:R-:W-:Y:S02]  /*0d30*/  @P6 LOP3.LUT R7, R7, R24, RZ, 0x3c, !PT ;  /* 0x0000001807076212 */ /* 0x008fe400078e3cff */
[----:B----4-:R-:W-:Y:S02]  /*0d40*/  @P0 LOP3.LUT R2, R2, R23, RZ, 0x3c, !PT ;  /* 0x0000001702020212 */ /* 0x010fe400078e3cff */
[----:B------:R-:W-:-:S02]  /*0d50*/  @P0 LOP3.LUT R7, R7, R28, RZ, 0x3c, !PT ;  /* 0x0000001c07070212 */ /* 0x000fc400078e3cff */
[----:B--2---:R-:W-:Y:S02]  /*0d60*/  @P6 LOP3.LUT R6, R6, R21, RZ, 0x3c, !PT ;  /* 0x0000001506066212 */ /* 0x004fe400078e3cff */
[----:B------:R-:W-:-:S04]  /*0d70*/  @P6 LOP3.LUT R3, R3, R22, RZ, 0x3c, !PT ;  /* 0x0000001603036212 */ /* 0x000fc800078e3cff */
[----:B------:R-:W-:Y:S02]  /*0d80*/  @P0 LOP3.LUT R3, R3, R26, RZ, 0x3c, !PT ;  /* 0x0000001a03030212 */ /* 0x000fe400078e3cff */
[----:B------:R-:W-:Y:S01]  /*0d90*/  @P0 LOP3.LUT R6, R6, R25, RZ, 0x3c, !PT ;  /* 0x0000001906060212 */ /* 0x000fe200078e3cff */
[----:B------:R-:W-:Y:S06]  /*0da0*/  @P1 BRA `(.L_x_34) ;  /* 0xfffffff400481947 */ /* 0x000fec000383ffff */
[----:B------:R-:W-:-:S05]  /*0db0*/  VIADD R16, R16, 0x1 ;  /* 0x0000000110107836 */ /* 0x000fca0000000000 */
[----:B------:R-:W-:-:S13]  /*0dc0*/  ISETP.NE.AND P0, PT, R16, 0x5, PT ;  /* 0x000000051000780c */ /* 0x000fda0003f05270 */
[----:B------:R-:W-:Y:S05]  /*0dd0*/  @P0 BRA `(.L_x_35) ;  /* 0xfffffff400280947 */ /* 0x000fea000383ffff */
[----:B------:R-:W0:Y:S01]  /*0de0*/  LDC.64 R8, c[0x0][0x380] ;  /* 0x0000e000ff087b82 */ /* 0x000e220000000a00 */
[----:B------:R-:W-:Y:S01]  /*0df0*/  VIADD R14, R14, 0x1 ;  /* 0x000000010e0e7836 */ /* 0x000fe20000000000 */
[----:B------:R-:W-:-:S04]  /*0e00*/  LOP3.LUT R17, R13, 0x3, RZ, 0xc0, !PT ;  /* 0x000000030d117812 */ /* 0x000fc800078ec0ff */
[----:B------:R-:W-:Y:S01]  /*0e10*/  ISETP.GE.U32.AND P0, PT, R14, R17, PT ;  /* 0x000000110e00720c */ /* 0x000fe20003f06070 */
[----:B0-----:R-:W-:-:S05]  /*0e20*/  IMAD.WIDE R8, R0, 0x30, R8 ;  /* 0x0000003000087825 */ /* 0x001fca00078e0208 */
[----:B------:R0:W-:Y:S04]  /*0e30*/  STG.E.64 desc[UR6][R8.64+0x8], R2 ;  /* 0x0000080208007986 */ /* 0x0001e8000c101b06 */
[----:B------:R0:W-:Y:S04]  /*0e40*/  STG.E.64 desc[UR6][R8.64+0x10], R6 ;  /* 0x0000100608007986 */ /* 0x0001e8000c101b06 */
[----:B------:R0:W-:Y:S01]  /*0e50*/  STG.E desc[UR6][R8.64+0x4], R15 ;  /* 0x0000040f08007986 */ /* 0x0001e2000c101906 */
[----:B------:R-:W-:Y:S05]  /*0e60*/  @!P0 BRA `(.L_x_36) ;  /* 0xfffffff000f48947 */ /* 0x000fea000383ffff */
.L_x_33:
[----:B------:R-:W-:Y:S05]  /*0e70*/  BSYNC.RECONVERGENT B1 ;  /* 0x0000000000017941 */ /* 0x000fea0003800200 */
.L_x_32:
[C---:B------:R-:W-:Y:S01]  /*0e80*/  ISETP.GT.U32.AND P0, PT, R13.reuse, 0x3, PT ;  /* 0x000000030d00780c */ /* 0x040fe20003f04070 */
[----:B------:R-:W-:Y:S01]  /*0e90*/  VIADD R12, R12, 0x1 ;  /* 0x000000010c0c7836 */ /* 0x000fe20000000000 */
[--C-:B------:R-:W-:Y:S02]  /*0ea0*/  SHF.R.U64 R13, R13, 0x2, R10.reuse ;  /* 0x000000020d0d7819 */ /* 0x100fe4000000120a */
[----:B------:R-:W-:Y:S02]  /*0eb0*/  ISETP.GT.U32.AND.EX P0, PT, R10, RZ, PT, P0 ;  /* 0x000000ff0a00720c */ /* 0x000fe40003f04100 */
[----:B------:R-:W-:-:S11]  /*0ec0*/  SHF.R.U32.HI R10, RZ, 0x2, R10 ;  /* 0x00000002ff0a7819 */ /* 0x000fd6000001160a */
[----:B------:R-:W-:Y:S05]  /*0ed0*/  @P0 BRA `(.L_x_37) ;  /* 0xfffffff000b80947 */ /* 0x000fea000383ffff */
.L_x_31:
[----:B------:R-:W-:Y:S05]  /*0ee0*/  BSYNC.RECONVERGENT B0 ;  /* 0x0000000000007941 */ /* 0x000fea0003800200 */
.L_x_30:
[----:B0-----:R-:W0:Y:S01]  /*0ef0*/  LDC.64 R2, c[0x0][0x380] ;  /* 0x0000e000ff027b82 */ /* 0x001e220000000a00 */
[----:B------:R-:W1:Y:S01]  /*0f00*/  LDCU UR4, c[0x0][0x388] ;  /* 0x00007100ff0477ac */ /* 0x000e620008000800 */
[----:B0-----:R-:W-:-:S04]  /*0f10*/  IMAD.WIDE R2, R0, 0x30, R2 ;  /* 0x0000003000027825 */ /* 0x001fc800078e0202 */
[----:B------:R-:W-:Y:S01]  /*0f20*/  IMAD.IADD R0, R11, 0x1, R0 ;  /* 0x000000010b007824 */ /* 0x000fe200078e0200 */
[----:B------:R0:W-:Y:S04]  /*0f30*/  STG.E.64 desc[UR6][R2.64+0x18], RZ ;  /* 0x000018ff02007986 */ /* 0x0001e8000c101b06 */
[----:B------:R0:W-:Y:S01]  /*0f40*/  STG.E desc[UR6][R2.64+0x20], RZ ;  /* 0x000020ff02007986 */ /* 0x0001e2000c101906 */
[----:B-1----:R-:W-:-:S03]  /*0f50*/  ISETP.GE.AND P0, PT, R0, UR4, PT ;  /* 0x0000000400007c0c */ /* 0x002fc6000bf06270 */
[----:B------:R0:W-:Y:S10]  /*0f60*/  STG.E.64 desc[UR6][R2.64+0x28], RZ ;  /* 0x000028ff02007986 */ /* 0x0001f4000c101b06 */
[----:B0-----:R-:W-:Y:S05]  /*0f70*/  @!P0 BRA `(.L_x_38) ;  /* 0xfffffff0004c8947 */ /* 0x001fea000383ffff */
[----:B------:R-:W-:Y:S05]  /*0f80*/  EXIT ;  /* 0x000000000000794d */ /* 0x000fea0003800000 */
.L_x_39:
        /* <DEDUP_REMOVED lines=15> */
.L_x_45:


//--------------------- .nv.global.init           --------------------------
	.section	.nv.global.init,"aw",@progbits
	.align	4
.nv.global.init:
	.type		mrg32k3aM1SubSeq,@object
	.size		mrg32k3aM1SubSeq,(mrg32k3aM2SubSeq - mrg32k3aM1SubSeq)
mrg32k3aM1SubSeq:
        /*0000*/ 	.byte	0x0b, 0xcc, 0xee, 0x04, 0x73, 0x29, 0x8b, 0x6f, 0xf6, 0x53, 0x03, 0xf6, 0x23, 0xf6, 0xea, 0xda
        /* <DEDUP_REMOVED lines=125> */
	.type		mrg32k3aM2SubSeq,@object
	.size		mrg32k3aM2SubSeq,(mrg32k3aM1 - mrg32k3aM2SubSeq)
mrg32k3aM2SubSeq:
        /* <DEDUP_REMOVED lines=126> */
	.type		mrg32k3aM1,@object
	.size		mrg32k3aM1,(mrg32k3aM1Seq - mrg32k3aM1)
mrg32k3aM1:
        /* <DEDUP_REMOVED lines=144> */
	.type		mrg32k3aM1Seq,@object
	.size		mrg32k3aM1Seq,(mrg32k3aM2 - mrg32k3aM1Seq)
mrg32k3aM1Seq:
        /* <DEDUP_REMOVED lines=144> */
	.type		mrg32k3aM2,@object
	.size		mrg32k3aM2,(mrg32k3aM2Seq - mrg32k3aM2)
mrg32k3aM2:
        /* <DEDUP_REMOVED lines=144> */
	.type		mrg32k3aM2Seq,@object
	.size		mrg32k3aM2Seq,(precalc_xorwow_matrix - mrg32k3aM2Seq)
mrg32k3aM2Seq:
        /* <DEDUP_REMOVED lines=144> */
	.type		precalc_xorwow_matrix,@object
	.size		precalc_xorwow_matrix,(precalc_xorwow_offset_matrix - precalc_xorwow_matrix)
precalc_xorwow_matrix:
        /* <DEDUP_REMOVED lines=6400> */
	.type		precalc_xorwow_offset_matrix,@object
	.size		precalc_xorwow_offset_matrix,(.L_1 - precalc_xorwow_offset_matrix)
precalc_xorwow_offset_matrix:
        /* <DEDUP_REMOVED lines=6400> */
.L_1:


//--------------------- .nv.shared.reserved.0     --------------------------
	.section	.nv.shared.reserved.0,"aw",@nobits
	.weak		__nv_reservedSMEM_offset_0_alias
	.size		__nv_reservedSMEM_offset_0_alias, 0, 64
	.other		__nv_reservedSMEM_offset_0_alias,@"STO_CUDA_RESERVED_SHARED STV_DEFAULT"
__nv_reservedSMEM_offset_0_alias:
	.zero		0
	.zero		64


//--------------------- .nv.constant0.init_config --------------------------
	.section	.nv.constant0.init_config,"a",@progbits
	.sectionflags	@""
	.align	4
.nv.constant0.init_config:
	.zero		948


//--------------------- .nv.constant0.draw_pareto_runtimes --------------------------
	.section	.nv.constant0.draw_pareto_runtimes,"a",@progbits
	.sectionflags	@""
	.align	4
.nv.constant0.draw_pareto_runtimes:
	.zero		936


//--------------------- .nv.constant0.initrand    --------------------------
	.section	.nv.constant0.initrand,"a",@progbits
	.sectionflags	@""
	.align	4
.nv.constant0.initrand:
	.zero		908


//--------------------- SYMBOLS --------------------------

	.type		.nv.reservedSmem.offset0,@object
	.size		.nv.reservedSmem.offset0,0x4
